	.target	sm_90a

	.elftype	@"ET_EXEC"


//--------------------- .note.nv.tkinfo           --------------------------
	.section	.note.nv.tkinfo,"",@"SHT_NOTE"
	.sectionflags	@"SHF_NOTE_NV_TKINFO"
	.tkinfo
        /*0018*/ 	.word	0x00000002
        /*0030*/ 	.string	""
        /*0030*/ 	.string	"ptxas"
        /*0030*/ 	.string	"Cuda compilation tools, release 13.0, V13.0.88"
        /*0030*/ 	.string	"Build cuda_13.0.r13.0/compiler.36424714_0"
        /*0030*/ 	.string	"-arch sm_90a -m 64 "



//--------------------- .note.nv.cuinfo           --------------------------
	.section	.note.nv.cuinfo,"",@"SHT_NOTE"
	.sectionflags	@"SHF_NOTE_NV_CUINFO"
        /*0018*/ 	.short	0x0002
        /*001a*/ 	.short	0x005a
        /*001c*/ 	.short	0x0082
	.zero		2


//--------------------- .nv.info                  --------------------------
	.section	.nv.info,"",@"SHT_CUDA_INFO"
	.align	4


	//----- nvinfo : EIATTR_REGCOUNT
	.align		4
        /*0000*/ 	.byte	0x04, 0x2f
        /*0002*/ 	.short	(.L_15 - .L_14)
	.align		4
.L_14:
        /*0004*/ 	.word	index@(_ZN7cutlass13device_kernelINS_4gemm6kernel13GemmUniversalIN4cute5tupleIJiiiiEEENS1_10collective13CollectiveMmaINS1_34MainloopSm90TmaGmmaWarpSpecializedILi5ENS5_IJNS4_1CILi1EEESB_SB_EEENS1_32KernelTmaWarpSpecializedPingpongEEENS5_IJNSA_ILi64EEESF_SF_EEENS_10bfloat16_tENS5_IJlSB_lEEESH_SI_NS4_8TiledMMAINS4_8MMA_AtomIJNS4_4SM904GMMA27MMA_64x64x16_F32BF16BF16_SSILNSM_5MajorE0ELSO_0ELNSM_7ScaleInE1ELSP_1EEEEEENS4_6LayoutISC_NS5_IJNSA_ILi0EEEST_ST_EEEEENS5_IJNS4_10UnderscoreESW_SW_EEEEENS4_13SM90_TMA_LOADENS4_14ComposedLayoutINS4_7SwizzleILi3ELi4ELi3EEENS4_18smem_ptr_flag_bitsILi16EEENSS_INS5_IJNSA_ILi8EEESF_EEENS5_IJSF_SB_EEEEEEEvNS4_8identityESZ_S19_vS1A_EENS_8epilogue10collective6detail29Sm90TmaWarpSpecializedAdapterINS1D_15DefaultEpilogueISH_SI_SI_NS1C_6thread17LinearCombinationISH_Li1EffLNS1H_9ScaleType4KindE0ELNS_15FloatRoundStyleE2ESH_EENS1_15EpilogueDefaultEEEEEvvEEEEvNT_6ParamsE)
        /*0008*/ 	.word	0x000000a8


	//----- nvinfo : EIATTR_FRAME_SIZE
	.align		4
.L_15:
        /*000c*/ 	.byte	0x04, 0x11
        /*000e*/ 	.short	(.L_17 - .L_16)
	.align		4
.L_16:
        /*0010*/ 	.word	index@(_ZN7cutlass13device_kernelINS_4gemm6kernel13GemmUniversalIN4cute5tupleIJiiiiEEENS1_10collective13CollectiveMmaINS1_34MainloopSm90TmaGmmaWarpSpecializedILi5ENS5_IJNS4_1CILi1EEESB_SB_EEENS1_32KernelTmaWarpSpecializedPingpongEEENS5_IJNSA_ILi64EEESF_SF_EEENS_10bfloat16_tENS5_IJlSB_lEEESH_SI_NS4_8TiledMMAINS4_8MMA_AtomIJNS4_4SM904GMMA27MMA_64x64x16_F32BF16BF16_SSILNSM_5MajorE0ELSO_0ELNSM_7ScaleInE1ELSP_1EEEEEENS4_6LayoutISC_NS5_IJNSA_ILi0EEEST_ST_EEEEENS5_IJNS4_10UnderscoreESW_SW_EEEEENS4_13SM90_TMA_LOADENS4_14ComposedLayoutINS4_7SwizzleILi3ELi4ELi3EEENS4_18smem_ptr_flag_bitsILi16EEENSS_INS5_IJNSA_ILi8EEESF_EEENS5_IJSF_SB_EEEEEEEvNS4_8identityESZ_S19_vS1A_EENS_8epilogue10collective6detail29Sm90TmaWarpSpecializedAdapterINS1D_15DefaultEpilogueISH_SI_SI_NS1C_6thread17LinearCombinationISH_Li1EffLNS1H_9ScaleType4KindE0ELNS_15FloatRoundStyleE2ESH_EENS1_15EpilogueDefaultEEEEEvvEEEEvNT_6ParamsE)
        /*0014*/ 	.word	0x00000008


	//----- nvinfo : EIATTR_MIN_STACK_SIZE
	.align		4
.L_17:
        /*0018*/ 	.byte	0x04, 0x12
        /*001a*/ 	.short	(.L_19 - .L_18)
	.align		4
.L_18:
        /*001c*/ 	.word	index@(_ZN7cutlass13device_kernelINS_4gemm6kernel13GemmUniversalIN4cute5tupleIJiiiiEEENS1_10collective13CollectiveMmaINS1_34MainloopSm90TmaGmmaWarpSpecializedILi5ENS5_IJNS4_1CILi1EEESB_SB_EEENS1_32KernelTmaWarpSpecializedPingpongEEENS5_IJNSA_ILi64EEESF_SF_EEENS_10bfloat16_tENS5_IJlSB_lEEESH_SI_NS4_8TiledMMAINS4_8MMA_AtomIJNS4_4SM904GMMA27MMA_64x64x16_F32BF16BF16_SSILNSM_5MajorE0ELSO_0ELNSM_7ScaleInE1ELSP_1EEEEEENS4_6LayoutISC_NS5_IJNSA_ILi0EEEST_ST_EEEEENS5_IJNS4_10UnderscoreESW_SW_EEEEENS4_13SM90_TMA_LOADENS4_14ComposedLayoutINS4_7SwizzleILi3ELi4ELi3EEENS4_18smem_ptr_flag_bitsILi16EEENSS_INS5_IJNSA_ILi8EEESF_EEENS5_IJSF_SB_EEEEEEEvNS4_8identityESZ_S19_vS1A_EENS_8epilogue10collective6detail29Sm90TmaWarpSpecializedAdapterINS1D_15DefaultEpilogueISH_SI_SI_NS1C_6thread17LinearCombinationISH_Li1EffLNS1H_9ScaleType4KindE0ELNS_15FloatRoundStyleE2ESH_EENS1_15EpilogueDefaultEEEEEvvEEEEvNT_6ParamsE)
        /*0020*/ 	.word	0x00000008
.L_19:


//--------------------- .nv.compat                --------------------------
	.section	.nv.compat,"",@"SHT_CUDA_COMPAT_INFO"
	.align	4
        /*0000*/ 	.byte	0x02, 0x09, 0x01, 0x00, 0x02, 0x02, 0x04, 0x00, 0x02, 0x05, 0x05, 0x00, 0x03, 0x07, 0x01, 0x01
        /*0010*/ 	.byte	0x02, 0x03, 0x01, 0x00, 0x02, 0x06, 0x01, 0x00, 0x04, 0x0b, 0x08, 0x00, 0x00, 0x00, 0x00, 0x00
        /*0020*/ 	.byte	0x00, 0x00, 0x00, 0x00


//--------------------- .nv.info._ZN7cutlass13device_kernelINS_4gemm6kernel13GemmUniversalIN4cute5tupleIJiiiiEEENS1_10collective13CollectiveMmaINS1_34MainloopSm90TmaGmmaWarpSpecializedILi5ENS5_IJNS4_1CILi1EEESB_SB_EEENS1_32KernelTmaWarpSpecializedPingpongEEENS5_IJNSA_ILi64EEESF_SF_EEENS_10bfloat16_tENS5_IJlSB_lEEESH_SI_NS4_8TiledMMAINS4_8MMA_AtomIJNS4_4SM904GMMA27MMA_64x64x16_F32BF16BF16_SSILNSM_5MajorE0ELSO_0ELNSM_7ScaleInE1ELSP_1EEEEEENS4_6LayoutISC_NS5_IJNSA_ILi0EEEST_ST_EEEEENS5_IJNS4_10UnderscoreESW_SW_EEEEENS4_13SM90_TMA_LOADENS4_14ComposedLayoutINS4_7SwizzleILi3ELi4ELi3EEENS4_18smem_ptr_flag_bitsILi16EEENSS_INS5_IJNSA_ILi8EEESF_EEENS5_IJSF_SB_EEEEEEEvNS4_8identityESZ_S19_vS1A_EENS_8epilogue10collective6detail29Sm90TmaWarpSpecializedAdapterINS1D_15DefaultEpilogueISH_SI_SI_NS1C_6thread17LinearCombinationISH_Li1EffLNS1H_9ScaleType4KindE0ELNS_15FloatRoundStyleE2ESH_EENS1_15EpilogueDefaultEEEEEvvEEEEvNT_6ParamsE --------------------------
	.section	.nv.info._ZN7cutlass13device_kernelINS_4gemm6kernel13GemmUniversalIN4cute5tupleIJiiiiEEENS1_10collective13CollectiveMmaINS1_34MainloopSm90TmaGmmaWarpSpecializedILi5ENS5_IJNS4_1CILi1EEESB_SB_EEENS1_32KernelTmaWarpSpecializedPingpongEEENS5_IJNSA_ILi64EEESF_SF_EEENS_10bfloat16_tENS5_IJlSB_lEEESH_SI_NS4_8TiledMMAINS4_8MMA_AtomIJNS4_4SM904GMMA27MMA_64x64x16_F32BF16BF16_SSILNSM_5MajorE0ELSO_0ELNSM_7ScaleInE1ELSP_1EEEEEENS4_6LayoutISC_NS5_IJNSA_ILi0EEEST_ST_EEEEENS5_IJNS4_10UnderscoreESW_SW_EEEEENS4_13SM90_TMA_LOADENS4_14ComposedLayoutINS4_7SwizzleILi3ELi4ELi3EEENS4_18smem_ptr_flag_bitsILi16EEENSS_INS5_IJNSA_ILi8EEESF_EEENS5_IJSF_SB_EEEEEEEvNS4_8identityESZ_S19_vS1A_EENS_8epilogue10collective6detail29Sm90TmaWarpSpecializedAdapterINS1D_15DefaultEpilogueISH_SI_SI_NS1C_6thread17LinearCombinationISH_Li1EffLNS1H_9ScaleType4KindE0ELNS_15FloatRoundStyleE2ESH_EENS1_15EpilogueDefaultEEEEEvvEEEEvNT_6ParamsE,"",@"SHT_CUDA_INFO"
	.sectionflags	@""
	.align	4


	//----- nvinfo : EIATTR_CUDA_API_VERSION
	.align		4
        /*0000*/ 	.byte	0x04, 0x37
        /*0002*/ 	.short	(.L_21 - .L_20)
.L_20:
        /*0004*/ 	.word	0x00000082


	//----- nvinfo : EIATTR_KPARAM_INFO
	.align		4
.L_21:
        /*0008*/ 	.byte	0x04, 0x17
        /*000a*/ 	.short	(.L_23 - .L_22)
.L_22:
        /*000c*/ 	.word	0x00000000
        /*0010*/ 	.short	0x0000
        /*0012*/ 	.short	0x0070
        /*0014*/ 	.byte	0x00, 0xf0, 0x01, 0x10


	//----- nvinfo : EIATTR_SPARSE_MMA_MASK
	.align		4
.L_23:
        /*0018*/ 	.byte	0x03, 0x50
        /*001a*/ 	.short	0x0000


	//----- nvinfo : EIATTR_MAXREG_COUNT
	.align		4
        /*001c*/ 	.byte	0x03, 0x1b
        /*001e*/ 	.short	0x00a8


	//----- nvinfo : EIATTR_NUM_BARRIERS
	.align		4
        /*0020*/ 	.byte	0x02, 0x4c
        /*0022*/ 	.byte	0x01
	.zero		1


	//----- nvinfo : EIATTR_EXTERNS
	.align		4
        /*0024*/ 	.byte	0x04, 0x0f
        /*0026*/ 	.short	(.L_25 - .L_24)


	//   ....[0]....
	.align		4
.L_24:
        /*0028*/ 	.word	index@(__assertfail)


	//----- nvinfo : EIATTR_ANNOTATIONS
	.align		4
.L_25:
        /*002c*/ 	.byte	0x04, 0x55
        /*002e*/ 	.short	(.L_27 - .L_26)


	//   ....[0]....
.L_26:
        /*0030*/ 	.word	0x00000001
        /*0034*/ 	.byte	0xf0, 0x0a, 0x00, 0x00, 0x01, 0x00, 0x00, 0x00, 0x10, 0x43, 0x00, 0x00, 0x01, 0x00, 0x00, 0x00
        /*0044*/ 	.byte	0x00, 0x4f, 0x00, 0x00


	//----- nvinfo : EIATTR_MERCURY_ISA_VERSION
	.align		4
.L_27:
        /*0048*/ 	.byte	0x03, 0x5f
        /*004a*/ 	.short	0x0101


	//----- nvinfo : EIATTR_INT_WARP_WIDE_INSTR_OFFSETS
	.align		4
        /*004c*/ 	.byte	0x04, 0x31
        /*004e*/ 	.short	(.L_29 - .L_28)


	//   ....[0]....
.L_28:
        /*0050*/ 	.word	0x00000400


	//   ....[1]....
        /*0054*/ 	.word	0x00000420


	//   ....[2]....
        /*0058*/ 	.word	0x000004a0


	//   ....[3]....
        /*005c*/ 	.word	0x000004b0


	//   ....[4]....
        /*0060*/ 	.word	0x000004c0


	//   ....[5]....
        /*0064*/ 	.word	0x000004e0


	//   ....[6]....
        /*0068*/ 	.word	0x00000570


	//   ....[7]....
        /*006c*/ 	.word	0x00000590


	//----- nvinfo : EIATTR_COOP_GROUP_MASK_REGIDS
	.align		4
.L_29:
        /*0070*/ 	.byte	0x04, 0x29
        /*0072*/ 	.short	(.L_31 - .L_30)


	//   ....[0]....
.L_30:
        /*0074*/ 	.word	0xffffffff


	//   ....[1]....
        /*0078*/ 	.word	0xffffffff


	//   ....[2]....
        /*007c*/ 	.word	0xffffffff


	//   ....[3]....
        /*0080*/ 	.word	0xffffffff


	//   ....[4]....
        /*0084*/ 	.word	0xffffffff


	//   ....[5]....
        /*0088*/ 	.word	0xffffffff


	//----- nvinfo : EIATTR_COOP_GROUP_INSTR_OFFSETS
	.align		4
.L_31:
        /*008c*/ 	.byte	0x04, 0x28
        /*008e*/ 	.short	(.L_33 - .L_32)


	//   ....[0]....
.L_32:
        /*0090*/ 	.word	0x00000070


	//   ....[1]....
        /*0094*/ 	.word	0x00000080


	//   ....[2]....
        /*0098*/ 	.word	0x00000140


	//   ....[3]....
        /*009c*/ 	.word	0x000002f0


	//   ....[4]....
        /*00a0*/ 	.word	0x00000330


	//   ....[5]....
        /*00a4*/ 	.word	0x00000380


	//----- nvinfo : EIATTR_REG_RECONFIG
	.align		4
.L_33:
        /*00a8*/ 	.byte	0x01, 0x54
	.zero		2


	//----- nvinfo : EIATTR_SYSCALL_OFFSETS
	.align		4
        /*00ac*/ 	.byte	0x04, 0x46
        /*00ae*/ 	.short	(.L_35 - .L_34)


	//   ....[0]....
.L_34:
        /*00b0*/ 	.word	0x00001620


	//----- nvinfo : EIATTR_MBARRIER_INSTR_OFFSETS
	.align		4
.L_35:
        /*00b4*/ 	.byte	0x04, 0x39
        /*00b6*/ 	.short	(.L_37 - .L_36)


	//   ....[0]....
.L_36:
        /*00b8*/ 	.word	0x00000240
        /*00bc*/ 	.word	0x000000ff
        /*00c0*/ 	.word	0x00000000
        /*00c4*/ 	.short	0x0100
        /*00c6*/ 	.byte	0x08
	.zero		1


	//   ....[1]....
        /*00c8*/ 	.word	0x00000250
        /*00cc*/ 	.word	0x000000ff
        /*00d0*/ 	.word	0x00000028
        /*00d4*/ 	.short	0x0100
        /*00d6*/ 	.byte	0x08
	.zero		1


	//   ....[2]....
        /*00d8*/ 	.word	0x00000260
        /*00dc*/ 	.word	0x000000ff
        /*00e0*/ 	.word	0x00000008
        /*00e4*/ 	.short	0x0100
        /*00e6*/ 	.byte	0x08
	.zero		1


	//   ....[3]....
        /*00e8*/ 	.word	0x00000270
        /*00ec*/ 	.word	0x000000ff
        /*00f0*/ 	.word	0x00000030
        /*00f4*/ 	.short	0x0100
        /*00f6*/ 	.byte	0x08
	.zero		1


	//   ....[4]....
        /*00f8*/ 	.word	0x00000280
        /*00fc*/ 	.word	0x000000ff
        /*0100*/ 	.word	0x00000010
        /*0104*/ 	.short	0x0100
        /*0106*/ 	.byte	0x08
	.zero		1


	//   ....[5]....
        /*0108*/ 	.word	0x00000290
        /*010c*/ 	.word	0x000000ff
        /*0110*/ 	.word	0x00000038
        /*0114*/ 	.short	0x0100
        /*0116*/ 	.byte	0x08
	.zero		1


	//   ....[6]....
        /*0118*/ 	.word	0x000002a0
        /*011c*/ 	.word	0x000000ff
        /*0120*/ 	.word	0x00000018
        /*0124*/ 	.short	0x0100
        /*0126*/ 	.byte	0x08
	.zero		1


	//   ....[7]....
        /*0128*/ 	.word	0x000002b0
        /*012c*/ 	.word	0x000000ff
        /*0130*/ 	.word	0x00000040
        /*0134*/ 	.short	0x0100
        /*0136*/ 	.byte	0x08
	.zero		1


	//   ....[8]....
        /*0138*/ 	.word	0x000002c0
        /*013c*/ 	.word	0x000000ff
        /*0140*/ 	.word	0x00000020
        /*0144*/ 	.short	0x0100
        /*0146*/ 	.byte	0x08
	.zero		1


	//   ....[9]....
        /*0148*/ 	.word	0x000002d0
        /*014c*/ 	.word	0x000000ff
        /*0150*/ 	.word	0x00000048
        /*0154*/ 	.short	0x0100
        /*0156*/ 	.byte	0x08
	.zero		1


	//   ....[10]....
        /*0158*/ 	.word	0x000005d0
        /*015c*/ 	.word	0x000000ff
        /*0160*/ 	.word	0x00000080
        /*0164*/ 	.short	0x0100
        /*0166*/ 	.byte	0x08
	.zero		1


	//   ....[11]....
        /*0168*/ 	.word	0x00000640
        /*016c*/ 	.word	0x000000ff
        /*0170*/ 	.word	0x00000088
        /*0174*/ 	.short	0x0100
        /*0176*/ 	.byte	0x08
	.zero		1


	//   ....[12]....
        /*0178*/ 	.word	0x00000660
        /*017c*/ 	.word	0x000000ff
        /*0180*/ 	.word	0x00000060
        /*0184*/ 	.short	0x0100
        /*0186*/ 	.byte	0x09
	.zero		1


	//   ....[13]....
        /*0188*/ 	.word	0x00000670
        /*018c*/ 	.word	0x000000ff
        /*0190*/ 	.word	0x00000068
        /*0194*/ 	.short	0x0100
        /*0196*/ 	.byte	0x09
	.zero		1


	//   ....[14]....
        /*0198*/ 	.word	0x00000680
        /*019c*/ 	.word	0x000000ff
        /*01a0*/ 	.word	0x00000070
        /*01a4*/ 	.short	0x0100
        /*01a6*/ 	.byte	0x09
	.zero		1


	//   ....[15]....
        /*01a8*/ 	.word	0x00000690
        /*01ac*/ 	.word	0x000000ff
        /*01b0*/ 	.word	0x00000078
        /*01b4*/ 	.short	0x0100
        /*01b6*/ 	.byte	0x09
	.zero		1


	//   ....[16]....
        /*01b8*/ 	.word	0x00001500
        /*01bc*/ 	.word	0x0000003d
        /*01c0*/ 	.word	0x00000000
        /*01c4*/ 	.short	0x010a
        /*01c6*/ 	.byte	0x2a
	.zero		1


	//   ....[17]....
        /*01c8*/ 	.word	0x000016a0
        /*01cc*/ 	.word	0x00000003
        /*01d0*/ 	.word	0x00000000
        /*01d4*/ 	.short	0x010a
        /*01d6*/ 	.byte	0x3f
	.zero		1


	//   ....[18]....
        /*01d8*/ 	.word	0x000016e0
        /*01dc*/ 	.word	0x00000003
        /*01e0*/ 	.word	0x00000000
        /*01e4*/ 	.short	0x010a
        /*01e6*/ 	.byte	0x3f
	.zero		1


	//   ....[19]....
        /*01e8*/ 	.word	0x000019e0
        /*01ec*/ 	.word	0x000000ff
        /*01f0*/ 	.word	0x00000000
        /*01f4*/ 	.short	0x010a
        /*01f6*/ 	.byte	0x04
	.zero		1


	//   ....[20]....
        /*01f8*/ 	.word	0x00001a20
        /*01fc*/ 	.word	0x000000ff
        /*0200*/ 	.word	0x00000000
        /*0204*/ 	.short	0x010a
        /*0206*/ 	.byte	0x04
	.zero		1


	//   ....[21]....
        /*0208*/ 	.word	0x00001c80
        /*020c*/ 	.word	0x000000ff
        /*0210*/ 	.word	0x00000000
        /*0214*/ 	.short	0x0101
        /*0216*/ 	.byte	0x04
	.zero		1


	//   ....[22]....
        /*0218*/ 	.word	0x00001d70
        /*021c*/ 	.word	0x0000003e
        /*0220*/ 	.word	0x00000000
        /*0224*/ 	.short	0x0101
        /*0226*/ 	.byte	0x2f
	.zero		1


	//   ....[23]....
        /*0228*/ 	.word	0x00001e40
        /*022c*/ 	.word	0x000000ff
        /*0230*/ 	.word	0x00000000
        /*0234*/ 	.short	0x0101
        /*0236*/ 	.byte	0x06
	.zero		1


	//   ....[24]....
        /*0238*/ 	.word	0x00001ef0
        /*023c*/ 	.word	0x0000003d
        /*0240*/ 	.word	0x00000010
        /*0244*/ 	.short	0x010a
        /*0246*/ 	.byte	0x2a
	.zero		1


	//   ....[25]....
        /*0248*/ 	.word	0x00004330
        /*024c*/ 	.word	0x00000040
        /*0250*/ 	.word	0x00000000
        /*0254*/ 	.short	0x0101
        /*0256*/ 	.byte	0x2f
	.zero		1


	//   ....[26]....
        /*0258*/ 	.word	0x00004c90
        /*025c*/ 	.word	0x0000000a
        /*0260*/ 	.word	0x00000028
        /*0264*/ 	.short	0x010a
        /*0266*/ 	.byte	0x3f
	.zero		1


	//   ....[27]....
        /*0268*/ 	.word	0x00005010
        /*026c*/ 	.word	0x00000005
        /*0270*/ 	.word	0x00000088
        /*0274*/ 	.short	0x0101
        /*0276*/ 	.byte	0x3f
	.zero		1


	//   ....[28]....
        /*0278*/ 	.word	0x00005790
        /*027c*/ 	.word	0x00000009
        /*0280*/ 	.word	0x00000000
        /*0284*/ 	.short	0x010a
        /*0286*/ 	.byte	0x3f
	.zero		1


	//   ....[29]....
        /*0288*/ 	.word	0x00005810
        /*028c*/ 	.word	0x00000008
        /*0290*/ 	.word	0x00000000
        /*0294*/ 	.short	0x010a
        /*0296*/ 	.byte	0x3f
	.zero		1


	//   ....[30]....
        /*0298*/ 	.word	0x000058a0
        /*029c*/ 	.word	0x00000009
        /*02a0*/ 	.word	0x00000000
        /*02a4*/ 	.short	0x010a
        /*02a6*/ 	.byte	0x3f
	.zero		1


	//   ....[31]....
        /*02a8*/ 	.word	0x00005930
        /*02ac*/ 	.word	0x00000006
        /*02b0*/ 	.word	0x00000000
        /*02b4*/ 	.short	0x010a
        /*02b6*/ 	.byte	0x3f
	.zero		1


	//   ....[32]....
        /*02b8*/ 	.word	0x000059c0
        /*02bc*/ 	.word	0x00000003
        /*02c0*/ 	.word	0x00000000
        /*02c4*/ 	.short	0x010a
        /*02c6*/ 	.byte	0x3f
	.zero		1


	//   ....[33]....
        /*02c8*/ 	.word	0x00005a20
        /*02cc*/ 	.word	0x0000003f
        /*02d0*/ 	.word	0x00000000
        /*02d4*/ 	.short	0x010a
        /*02d6*/ 	.byte	0x3f
	.zero		1


	//   ....[34]....
        /*02d8*/ 	.word	0x00005a70
        /*02dc*/ 	.word	0x00000003
        /*02e0*/ 	.word	0x00000000
        /*02e4*/ 	.short	0x010a
        /*02e6*/ 	.byte	0x3f
	.zero		1


	//   ....[35]....
        /*02e8*/ 	.word	0x00005ad0
        /*02ec*/ 	.word	0x00000004
        /*02f0*/ 	.word	0x00000000
        /*02f4*/ 	.short	0x010a
        /*02f6*/ 	.byte	0x3f
	.zero		1


	//   ....[36]....
        /*02f8*/ 	.word	0x00005b20
        /*02fc*/ 	.word	0x0000003f
        /*0300*/ 	.word	0x00000010
        /*0304*/ 	.short	0x010a
        /*0306*/ 	.byte	0x3f
	.zero		1


	//   ....[37]....
        /*0308*/ 	.word	0x00005bf0
        /*030c*/ 	.word	0x0000000a
        /*0310*/ 	.word	0x00000028
        /*0314*/ 	.short	0x010a
        /*0316*/ 	.byte	0x3f
	.zero		1


	//   ....[38]....
        /*0318*/ 	.word	0x00005cc0
        /*031c*/ 	.word	0x00000009
        /*0320*/ 	.word	0x00000000
        /*0324*/ 	.short	0x010a
        /*0326*/ 	.byte	0x3f
	.zero		1


	//   ....[39]....
        /*0328*/ 	.word	0x00005d10
        /*032c*/ 	.word	0x00000008
        /*0330*/ 	.word	0x00000000
        /*0334*/ 	.short	0x010a
        /*0336*/ 	.byte	0x3f
	.zero		1


	//   ....[40]....
        /*0338*/ 	.word	0x00005d60
        /*033c*/ 	.word	0x00000009
        /*0340*/ 	.word	0x00000000
        /*0344*/ 	.short	0x010a
        /*0346*/ 	.byte	0x3f
	.zero		1


	//   ....[41]....
        /*0348*/ 	.word	0x00005db0
        /*034c*/ 	.word	0x00000006
        /*0350*/ 	.word	0x00000000
        /*0354*/ 	.short	0x010a
        /*0356*/ 	.byte	0x3f
	.zero		1


	//----- nvinfo : EIATTR_NUM_MBARRIERS
	.align		4
.L_37:
        /*0358*/ 	.byte	0x03, 0x38
        /*035a*/ 	.short	0x0010


	//----- nvinfo : EIATTR_EXIT_INSTR_OFFSETS
	.align		4
        /*035c*/ 	.byte	0x04, 0x1c
        /*035e*/ 	.short	(.L_39 - .L_38)


	//   ....[0]....
.L_38:
        /*0360*/ 	.word	0x000011a0


	//   ....[1]....
        /*0364*/ 	.word	0x00001200


	//   ....[2]....
        /*0368*/ 	.word	0x000049c0


	//   ....[3]....
        /*036c*/ 	.word	0x000049f0


	//   ....[4]....
        /*0370*/ 	.word	0x00005a10


	//----- nvinfo : EIATTR_MAX_THREADS
	.align		4
.L_39:
        /*0374*/ 	.byte	0x04, 0x05
        /*0376*/ 	.short	(.L_41 - .L_40)
.L_40:
        /*0378*/ 	.word	0x00000180
        /*037c*/ 	.word	0x00000001
        /*0380*/ 	.word	0x00000001


	//----- nvinfo : EIATTR_CRS_STACK_SIZE
	.align		4
.L_41:
        /*0384*/ 	.byte	0x04, 0x1e
        /*0386*/ 	.short	(.L_43 - .L_42)
.L_42:
        /*0388*/ 	.word	0x00000000


	//----- nvinfo : EIATTR_CBANK_PARAM_SIZE
	.align		4
.L_43:
        /*038c*/ 	.byte	0x03, 0x19
        /*038e*/ 	.short	0x0470


	//----- nvinfo : EIATTR_PARAM_CBANK
	.align		4
        /*0390*/ 	.byte	0x04, 0x0a
        /*0392*/ 	.short	(.L_45 - .L_44)
	.align		4
.L_44:
        /*0394*/ 	.word	index@(.nv.constant0._ZN7cutlass13device_kernelINS_4gemm6kernel13GemmUniversalIN4cute5tupleIJiiiiEEENS1_10collective13CollectiveMmaINS1_34MainloopSm90TmaGmmaWarpSpecializedILi5ENS5_IJNS4_1CILi1EEESB_SB_EEENS1_32KernelTmaWarpSpecializedPingpongEEENS5_IJNSA_ILi64EEESF_SF_EEENS_10bfloat16_tENS5_IJlSB_lEEESH_SI_NS4_8TiledMMAINS4_8MMA_AtomIJNS4_4SM904GMMA27MMA_64x64x16_F32BF16BF16_SSILNSM_5MajorE0ELSO_0ELNSM_7ScaleInE1ELSP_1EEEEEENS4_6LayoutISC_NS5_IJNSA_ILi0EEEST_ST_EEEEENS5_IJNS4_10UnderscoreESW_SW_EEEEENS4_13SM90_TMA_LOADENS4_14ComposedLayoutINS4_7SwizzleILi3ELi4ELi3EEENS4_18smem_ptr_flag_bitsILi16EEENSS_INS5_IJNSA_ILi8EEESF_EEENS5_IJSF_SB_EEEEEEEvNS4_8identityESZ_S19_vS1A_EENS_8epilogue10collective6detail29Sm90TmaWarpSpecializedAdapterINS1D_15DefaultEpilogueISH_SI_SI_NS1C_6thread17LinearCombinationISH_Li1EffLNS1H_9ScaleType4KindE0ELNS_15FloatRoundStyleE2ESH_EENS1_15EpilogueDefaultEEEEEvvEEEEvNT_6ParamsE)
        /*0398*/ 	.short	0x0210
        /*039a*/ 	.short	0x0470


	//----- nvinfo : EIATTR_SW_WAR
	.align		4
.L_45:
        /*039c*/ 	.byte	0x04, 0x36
        /*039e*/ 	.short	(.L_47 - .L_46)
.L_46:
        /*03a0*/ 	.word	0x00000008
.L_47:


//--------------------- .nv.callgraph             --------------------------
	.section	.nv.callgraph,"",@"SHT_CUDA_CALLGRAPH"
	.align	4
	.sectionentsize	8
	.align		4
        /*0000*/ 	.word	0x00000000
	.align		4
        /*0004*/ 	.word	0xffffffff
	.align		4
        /*0008*/ 	.word	index@(_ZN7cutlass13device_kernelINS_4gemm6kernel13GemmUniversalIN4cute5tupleIJiiiiEEENS1_10collective13CollectiveMmaINS1_34MainloopSm90TmaGmmaWarpSpecializedILi5ENS5_IJNS4_1CILi1EEESB_SB_EEENS1_32KernelTmaWarpSpecializedPingpongEEENS5_IJNSA_ILi64EEESF_SF_EEENS_10bfloat16_tENS5_IJlSB_lEEESH_SI_NS4_8TiledMMAINS4_8MMA_AtomIJNS4_4SM904GMMA27MMA_64x64x16_F32BF16BF16_SSILNSM_5MajorE0ELSO_0ELNSM_7ScaleInE1ELSP_1EEEEEENS4_6LayoutISC_NS5_IJNSA_ILi0EEEST_ST_EEEEENS5_IJNS4_10UnderscoreESW_SW_EEEEENS4_13SM90_TMA_LOADENS4_14ComposedLayoutINS4_7SwizzleILi3ELi4ELi3EEENS4_18smem_ptr_flag_bitsILi16EEENSS_INS5_IJNSA_ILi8EEESF_EEENS5_IJSF_SB_EEEEEEEvNS4_8identityESZ_S19_vS1A_EENS_8epilogue10collective6detail29Sm90TmaWarpSpecializedAdapterINS1D_15DefaultEpilogueISH_SI_SI_NS1C_6thread17LinearCombinationISH_Li1EffLNS1H_9ScaleType4KindE0ELNS_15FloatRoundStyleE2ESH_EENS1_15EpilogueDefaultEEEEEvvEEEEvNT_6ParamsE)
	.align		4
        /*000c*/ 	.word	index@(__assertfail)
	.align		4
        /*0010*/ 	.word	0x00000000
	.align		4
        /*0014*/ 	.word	0xfffffffe
	.align		4
        /*0018*/ 	.word	0x00000000
	.align		4
        /*001c*/ 	.word	0xfffffffd
	.align		4
        /*0020*/ 	.word	0x00000000
	.align		4
        /*0024*/ 	.word	0xfffffffc


//--------------------- .nv.constant4             --------------------------
	.section	.nv.constant4,"a",@progbits
	.align	8
	.align		8
.nv.constant4:
        /*0000*/ 	.dword	__assertfail
	.align		8
        /*0008*/ 	.dword	__unnamed_1
	.align		8
        /*0010*/ 	.dword	_ZN40_INTERNAL_89ea1727_4_k_cu_db2d1253_231914cuda3std3__45__cpo5beginE
	.align		8
        /*0018*/ 	.dword	_ZN40_INTERNAL_89ea1727_4_k_cu_db2d1253_231914cuda3std3__45__cpo3endE
	.align		8
        /*0020*/ 	.dword	_ZN40_INTERNAL_89ea1727_4_k_cu_db2d1253_231914cuda3std3__45__cpo6cbeginE
	.align		8
        /*0028*/ 	.dword	_ZN40_INTERNAL_89ea1727_4_k_cu_db2d1253_231914cuda3std3__45__cpo4cendE
	.align		8
        /*0030*/ 	.dword	_ZN40_INTERNAL_89ea1727_4_k_cu_db2d1253_231914cuda3std3__442_GLOBAL__N__89ea1727_4_k_cu_db2d1253_231916ignoreE
	.align		8
        /*0038*/ 	.dword	_ZN40_INTERNAL_89ea1727_4_k_cu_db2d1253_231914cuda3std3__419piecewise_constructE
	.align		8
        /*0040*/ 	.dword	_ZN40_INTERNAL_89ea1727_4_k_cu_db2d1253_231914cuda3std3__48in_placeE
	.align		8
        /*0048*/ 	.dword	_ZN40_INTERNAL_89ea1727_4_k_cu_db2d1253_231914cuda3std6ranges3__45__cpo4swapE
	.align		8
        /*0050*/ 	.dword	_ZN40_INTERNAL_89ea1727_4_k_cu_db2d1253_231914cuda3std6ranges3__45__cpo9iter_moveE
	.align		8
        /*0058*/ 	.dword	_ZN40_INTERNAL_89ea1727_4_k_cu_db2d1253_231914cute7productE
	.align		8
        /*0060*/ 	.dword	_ZN40_INTERNAL_89ea1727_4_k_cu_db2d1253_231914cute1_E
	.align		8
        /*0068*/ 	.dword	$str$22
	.align		8
        /*0070*/ 	.dword	$str$23


//--------------------- .text._ZN7cutlass13device_kernelINS_4gemm6kernel13GemmUniversalIN4cute5tupleIJiiiiEEENS1_10collective13CollectiveMmaINS1_34MainloopSm90TmaGmmaWarpSpecializedILi5ENS5_IJNS4_1CILi1EEESB_SB_EEENS1_32KernelTmaWarpSpecializedPingpongEEENS5_IJNSA_ILi64EEESF_SF_EEENS_10bfloat16_tENS5_IJlSB_lEEESH_SI_NS4_8TiledMMAINS4_8MMA_AtomIJNS4_4SM904GMMA27MMA_64x64x16_F32BF16BF16_SSILNSM_5MajorE0ELSO_0ELNSM_7ScaleInE1ELSP_1EEEEEENS4_6LayoutISC_NS5_IJNSA_ILi0EEEST_ST_EEEEENS5_IJNS4_10UnderscoreESW_SW_EEEEENS4_13SM90_TMA_LOADENS4_14ComposedLayoutINS4_7SwizzleILi3ELi4ELi3EEENS4_18smem_ptr_flag_bitsILi16EEENSS_INS5_IJNSA_ILi8EEESF_EEENS5_IJSF_SB_EEEEEEEvNS4_8identityESZ_S19_vS1A_EENS_8epilogue10collective6detail29Sm90TmaWarpSpecializedAdapterINS1D_15DefaultEpilogueISH_SI_SI_NS1C_6thread17LinearCombinationISH_Li1EffLNS1H_9ScaleType4KindE0ELNS_15FloatRoundStyleE2ESH_EENS1_15EpilogueDefaultEEEEEvvEEEEvNT_6ParamsE --------------------------
	.section	.text._ZN7cutlass13device_kernelINS_4gemm6kernel13GemmUniversalIN4cute5tupleIJiiiiEEENS1_10collective13CollectiveMmaINS1_34MainloopSm90TmaGmmaWarpSpecializedILi5ENS5_IJNS4_1CILi1EEESB_SB_EEENS1_32KernelTmaWarpSpecializedPingpongEEENS5_IJNSA_ILi64EEESF_SF_EEENS_10bfloat16_tENS5_IJlSB_lEEESH_SI_NS4_8TiledMMAINS4_8MMA_AtomIJNS4_4SM904GMMA27MMA_64x64x16_F32BF16BF16_SSILNSM_5MajorE0ELSO_0ELNSM_7ScaleInE1ELSP_1EEEEEENS4_6LayoutISC_NS5_IJNSA_ILi0EEEST_ST_EEEEENS5_IJNS4_10UnderscoreESW_SW_EEEEENS4_13SM90_TMA_LOADENS4_14ComposedLayoutINS4_7SwizzleILi3ELi4ELi3EEENS4_18smem_ptr_flag_bitsILi16EEENSS_INS5_IJNSA_ILi8EEESF_EEENS5_IJSF_SB_EEEEEEEvNS4_8identityESZ_S19_vS1A_EENS_8epilogue10collective6detail29Sm90TmaWarpSpecializedAdapterINS1D_15DefaultEpilogueISH_SI_SI_NS1C_6thread17LinearCombinationISH_Li1EffLNS1H_9ScaleType4KindE0ELNS_15FloatRoundStyleE2ESH_EENS1_15EpilogueDefaultEEEEEvvEEEEvNT_6ParamsE,"ax",@progbits
	.align	128
.text._ZN7cutlass13device_kernelINS_4gemm6kernel13GemmUniversalIN4cute5tupleIJiiiiEEENS1_10collective13CollectiveMmaINS1_34MainloopSm90TmaGmmaWarpSpecializedILi5ENS5_IJNS4_1CILi1EEESB_SB_EEENS1_32KernelTmaWarpSpecializedPingpongEEENS5_IJNSA_ILi64EEESF_SF_EEENS_10bfloat16_tENS5_IJlSB_lEEESH_SI_NS4_8TiledMMAINS4_8MMA_AtomIJNS4_4SM904GMMA27MMA_64x64x16_F32BF16BF16_SSILNSM_5MajorE0ELSO_0ELNSM_7ScaleInE1ELSP_1EEEEEENS4_6LayoutISC_NS5_IJNSA_ILi0EEEST_ST_EEEEENS5_IJNS4_10UnderscoreESW_SW_EEEEENS4_13SM90_TMA_LOADENS4_14ComposedLayoutINS4_7SwizzleILi3ELi4ELi3EEENS4_18smem_ptr_flag_bitsILi16EEENSS_INS5_IJNSA_ILi8EEESF_EEENS5_IJSF_SB_EEEEEEEvNS4_8identityESZ_S19_vS1A_EENS_8epilogue10collective6detail29Sm90TmaWarpSpecializedAdapterINS1D_15DefaultEpilogueISH_SI_SI_NS1C_6thread17LinearCombinationISH_Li1EffLNS1H_9ScaleType4KindE0ELNS_15FloatRoundStyleE2ESH_EENS1_15EpilogueDefaultEEEEEvvEEEEvNT_6ParamsE:
        .type           _ZN7cutlass13device_kernelINS_4gemm6kernel13GemmUniversalIN4cute5tupleIJiiiiEEENS1_10collective13CollectiveMmaINS1_34MainloopSm90TmaGmmaWarpSpecializedILi5ENS5_IJNS4_1CILi1EEESB_SB_EEENS1_32KernelTmaWarpSpecializedPingpongEEENS5_IJNSA_ILi64EEESF_SF_EEENS_10bfloat16_tENS5_IJlSB_lEEESH_SI_NS4_8TiledMMAINS4_8MMA_AtomIJNS4_4SM904GMMA27MMA_64x64x16_F32BF16BF16_SSILNSM_5MajorE0ELSO_0ELNSM_7ScaleInE1ELSP_1EEEEEENS4_6LayoutISC_NS5_IJNSA_ILi0EEEST_ST_EEEEENS5_IJNS4_10UnderscoreESW_SW_EEEEENS4_13SM90_TMA_LOADENS4_14ComposedLayoutINS4_7SwizzleILi3ELi4ELi3EEENS4_18smem_ptr_flag_bitsILi16EEENSS_INS5_IJNSA_ILi8EEESF_EEENS5_IJSF_SB_EEEEEEEvNS4_8identityESZ_S19_vS1A_EENS_8epilogue10collective6detail29Sm90TmaWarpSpecializedAdapterINS1D_15DefaultEpilogueISH_SI_SI_NS1C_6thread17LinearCombinationISH_Li1EffLNS1H_9ScaleType4KindE0ELNS_15FloatRoundStyleE2ESH_EENS1_15EpilogueDefaultEEEEEvvEEEEvNT_6ParamsE,@function
        .size           _ZN7cutlass13device_kernelINS_4gemm6kernel13GemmUniversalIN4cute5tupleIJiiiiEEENS1_10collective13CollectiveMmaINS1_34MainloopSm90TmaGmmaWarpSpecializedILi5ENS5_IJNS4_1CILi1EEESB_SB_EEENS1_32KernelTmaWarpSpecializedPingpongEEENS5_IJNSA_ILi64EEESF_SF_EEENS_10bfloat16_tENS5_IJlSB_lEEESH_SI_NS4_8TiledMMAINS4_8MMA_AtomIJNS4_4SM904GMMA27MMA_64x64x16_F32BF16BF16_SSILNSM_5MajorE0ELSO_0ELNSM_7ScaleInE1ELSP_1EEEEEENS4_6LayoutISC_NS5_IJNSA_ILi0EEEST_ST_EEEEENS5_IJNS4_10UnderscoreESW_SW_EEEEENS4_13SM90_TMA_LOADENS4_14ComposedLayoutINS4_7SwizzleILi3ELi4ELi3EEENS4_18smem_ptr_flag_bitsILi16EEENSS_INS5_IJNSA_ILi8EEESF_EEENS5_IJSF_SB_EEEEEEEvNS4_8identityESZ_S19_vS1A_EENS_8epilogue10collective6detail29Sm90TmaWarpSpecializedAdapterINS1D_15DefaultEpilogueISH_SI_SI_NS1C_6thread17LinearCombinationISH_Li1EffLNS1H_9ScaleType4KindE0ELNS_15FloatRoundStyleE2ESH_EENS1_15EpilogueDefaultEEEEEvvEEEEvNT_6ParamsE,(.L_x_135 - _ZN7cutlass13device_kernelINS_4gemm6kernel13GemmUniversalIN4cute5tupleIJiiiiEEENS1_10collective13CollectiveMmaINS1_34MainloopSm90TmaGmmaWarpSpecializedILi5ENS5_IJNS4_1CILi1EEESB_SB_EEENS1_32KernelTmaWarpSpecializedPingpongEEENS5_IJNSA_ILi64EEESF_SF_EEENS_10bfloat16_tENS5_IJlSB_lEEESH_SI_NS4_8TiledMMAINS4_8MMA_AtomIJNS4_4SM904GMMA27MMA_64x64x16_F32BF16BF16_SSILNSM_5MajorE0ELSO_0ELNSM_7ScaleInE1ELSP_1EEEEEENS4_6LayoutISC_NS5_IJNSA_ILi0EEEST_ST_EEEEENS5_IJNS4_10UnderscoreESW_SW_EEEEENS4_13SM90_TMA_LOADENS4_14ComposedLayoutINS4_7SwizzleILi3ELi4ELi3EEENS4_18smem_ptr_flag_bitsILi16EEENSS_INS5_IJNSA_ILi8EEESF_EEENS5_IJSF_SB_EEEEEEEvNS4_8identityESZ_S19_vS1A_EENS_8epilogue10collective6detail29Sm90TmaWarpSpecializedAdapterINS1D_15DefaultEpilogueISH_SI_SI_NS1C_6thread17LinearCombinationISH_Li1EffLNS1H_9ScaleType4KindE0ELNS_15FloatRoundStyleE2ESH_EENS1_15EpilogueDefaultEEEEEvvEEEEvNT_6ParamsE)
        .other          _ZN7cutlass13device_kernelINS_4gemm6kernel13GemmUniversalIN4cute5tupleIJiiiiEEENS1_10collective13CollectiveMmaINS1_34MainloopSm90TmaGmmaWarpSpecializedILi5ENS5_IJNS4_1CILi1EEESB_SB_EEENS1_32KernelTmaWarpSpecializedPingpongEEENS5_IJNSA_ILi64EEESF_SF_EEENS_10bfloat16_tENS5_IJlSB_lEEESH_SI_NS4_8TiledMMAINS4_8MMA_AtomIJNS4_4SM904GMMA27MMA_64x64x16_F32BF16BF16_SSILNSM_5MajorE0ELSO_0ELNSM_7ScaleInE1ELSP_1EEEEEENS4_6LayoutISC_NS5_IJNSA_ILi0EEEST_ST_EEEEENS5_IJNS4_10UnderscoreESW_SW_EEEEENS4_13SM90_TMA_LOADENS4_14ComposedLayoutINS4_7SwizzleILi3ELi4ELi3EEENS4_18smem_ptr_flag_bitsILi16EEENSS_INS5_IJNSA_ILi8EEESF_EEENS5_IJSF_SB_EEEEEEEvNS4_8identityESZ_S19_vS1A_EENS_8epilogue10collective6detail29Sm90TmaWarpSpecializedAdapterINS1D_15DefaultEpilogueISH_SI_SI_NS1C_6thread17LinearCombinationISH_Li1EffLNS1H_9ScaleType4KindE0ELNS_15FloatRoundStyleE2ESH_EENS1_15EpilogueDefaultEEEEEvvEEEEvNT_6ParamsE,@"STO_CUDA_ENTRY STV_DEFAULT"
_ZN7cutlass13device_kernelINS_4gemm6kernel13GemmUniversalIN4cute5tupleIJiiiiEEENS1_10collective13CollectiveMmaINS1_34MainloopSm90TmaGmmaWarpSpecializedILi5ENS5_IJNS4_1CILi1EEESB_SB_EEENS1_32KernelTmaWarpSpecializedPingpongEEENS5_IJNSA_ILi64EEESF_SF_EEENS_10bfloat16_tENS5_IJlSB_lEEESH_SI_NS4_8TiledMMAINS4_8MMA_AtomIJNS4_4SM904GMMA27MMA_64x64x16_F32BF16BF16_SSILNSM_5MajorE0ELSO_0ELNSM_7ScaleInE1ELSP_1EEEEEENS4_6LayoutISC_NS5_IJNSA_ILi0EEEST_ST_EEEEENS5_IJNS4_10UnderscoreESW_SW_EEEEENS4_13SM90_TMA_LOADENS4_14ComposedLayoutINS4_7SwizzleILi3ELi4ELi3EEENS4_18smem_ptr_flag_bitsILi16EEENSS_INS5_IJNSA_ILi8EEESF_EEENS5_IJSF_SB_EEEEEEEvNS4_8identityESZ_S19_vS1A_EENS_8epilogue10collective6detail29Sm90TmaWarpSpecializedAdapterINS1D_15DefaultEpilogueISH_SI_SI_NS1C_6thread17LinearCombinationISH_Li1EffLNS1H_9ScaleType4KindE0ELNS_15FloatRoundStyleE2ESH_EENS1_15EpilogueDefaultEEEEEvvEEEEvNT_6ParamsE:
[----:B------:R-:W0:Y:S02]  /*0000*/  LDC R1, c[0x0][0x28] ;  /* 0x00000a00ff017b82 */ /* 0x000e240000000800 */
[----:B0-----:R-:W-:Y:S01]  /*0010*/  VIADD R1, R1, 0xfffffff8 ;  /* 0xfffffff801017836 */ /* 0x001fe20000000000 */
[----:B------:R-:W0:Y:S01]  /*0020*/  S2R R4, SR_TID.X ;  /* 0x0000000000047919 */ /* 0x000e220000002100 */
[----:B------:R-:W-:Y:S01]  /*0030*/  ELECT P0, URZ, PT ;  /* 0x00000000003f782f */ /* 0x000fe20003800000 */
[----:B------:R-:W-:Y:S01]  /*0040*/  BSSY B0, `(.L_x_0) ;  /* 0x000000f000007945 */ /* 0x000fe20003800000 */
[--C-:B0-----:R-:W-:Y:S02]  /*0050*/  SHF.R.U32.HI R0, RZ, 0x5, R4.reuse ;  /* 0x00000005ff007819 */ /* 0x101fe40000011604 */
[----:B------:R-:W-:-:S03]  /*0060*/  SHF.R.U32.HI R5, RZ, 0x7, R4 ;  /* 0x00000007ff057819 */ /* 0x000fc60000011604 */
[----:B------:R-:W0:Y:S04]  /*0070*/  SHFL.IDX PT, R2, R0, RZ, 0x1f ;  /* 0x00001fff00027589 */ /* 0x000e2800000e0000 */
[----:B------:R1:W2:Y:S01]  /*0080*/  SHFL.IDX PT, R8, R5, RZ, 0x1f ;  /* 0x00001fff05087589 */ /* 0x0002a200000e0000 */
[----:B0-----:R-:W-:-:S13]  /*0090*/  ISETP.NE.OR P0, PT, R2, RZ, !P0 ;  /* 0x000000ff0200720c */ /* 0x001fda0004705670 */
[----:B-12---:R-:W-:Y:S05]  /*00a0*/  @P0 BRA `(.L_x_1) ;  /* 0x0000000000200947 */ /* 0x006fea0003800000 */
[----:B------:R-:W-:Y:S02]  /*00b0*/  ULDC.64 UR4, c[0x0][0x198] ;  /* 0x0000660000047ab9 */ /* 0x000fe40000000a00 */
[----:B------:R-:W-:Y:S02]  /*00c0*/  UIADD3 UR6, UP0, UR4, 0xf0, URZ ;  /* 0x000000f004067890 */ /* 0x000fe4000ff1e03f */
[----:B------:R-:W-:Y:S02]  /*00d0*/  UIADD3 UR4, UP1, UR4, 0x1f0, URZ ;  /* 0x000001f004047890 */ /* 0x000fe4000ff3e03f */
[----:B------:R-:W-:Y:S02]  /*00e0*/  UIADD3.X UR7, URZ, UR5, URZ, UP0, !UPT ;  /* 0x000000053f077290 */ /* 0x000fe400087fe43f */
[----:B------:R-:W-:-:S07]  /*00f0*/  UIADD3.X UR5, URZ, UR5, URZ, UP1, !UPT ;  /* 0x000000053f057290 */ /* 0x000fce0008ffe43f */
[----:B------:R0:W-:Y:S02]  /*0100*/  UTMACCTL.PF [UR6] ;  /* 0x00000000060079b9 */ /* 0x0001e40008040000 */
[----:B------:R0:W-:Y:S02]  /*0110*/  UTMACCTL.PF [UR4] ;  /* 0x00000000040079b9 */ /* 0x0001e40008040000 */
[----:B0-----:R-:W-:Y:S01]  /*0120*/  NOP ;  /* 0x0000000000007918 */ /* 0x001fe20000000000 */
.L_x_1:
[----:B------:R-:W-:Y:S05]  /*0130*/  BSYNC B0 ;  /* 0x0000000000007941 */ /* 0x000fea0003800000 */
.L_x_0:
[----:B------:R-:W0:Y:S02]  /*0140*/  SHFL.IDX PT, R3, R0, RZ, 0x1f ;  /* 0x00001fff00037589 */ /* 0x000e2400000e0000 */
[----:B0-----:R-:W-:-:S13]  /*0150*/  ISETP.NE.AND P0, PT, R3, RZ, PT ;  /* 0x000000ff0300720c */ /* 0x001fda0003f05270 */
[----:B------:R-:W-:Y:S05]  /*0160*/  @P0 BRA `(.L_x_2) ;  /* 0x0000000000600947 */ /* 0x000fea0003800000 */
[----:B------:R-:W0:Y:S01]  /*0170*/  S2UR UR8, SR_CgaCtaId ;  /* 0x00000000000879c3 */ /* 0x000e220000008800 */
[----:B------:R-:W-:Y:S01]  /*0180*/  UMOV UR4, 0x400 ;  /* 0x0000040000047882 */ /* 0x000fe20000000000 */
[----:B------:R-:W-:Y:S01]  /*0190*/  UMOV UR5, 0x1 ;  /* 0x0000000100057882 */ /* 0x000fe20000000000 */
[----:B------:R-:W-:Y:S01]  /*01a0*/  UMOV UR6, 0x80 ;  /* 0x0000008000067882 */ /* 0x000fe20000000000 */
[----:B------:R-:W-:Y:S01]  /*01b0*/  ELECT P0, URZ, PT ;  /* 0x00000000003f782f */ /* 0x000fe20003800000 */
[----:B------:R-:W-:-:S04]  /*01c0*/  UIADD3 UR6, -UR6, 0x100000, URZ ;  /* 0x0010000006067890 */ /* 0x000fc8000fffe13f */
[----:B------:R-:W-:Y:S02]  /*01d0*/  USHF.L.U32 UR7, UR6, 0xb, URZ ;  /* 0x0000000b06077899 */ /* 0x000fe4000800063f */
[----:B------:R-:W-:Y:S02]  /*01e0*/  USHF.L.U32 UR6, UR6, 0x1, URZ ;  /* 0x0000000106067899 */ /* 0x000fe4000800063f */
[----:B0-----:R-:W-:Y:S02]  /*01f0*/  ULEA UR8, UR8, UR4, 0x18 ;  /* 0x0000000408087291 */ /* 0x001fe4000f8ec03f */
[----:B------:R-:W-:-:S04]  /*0200*/  UIADD3 UR4, -UR5, 0x100000, URZ ;  /* 0x0010000005047890 */ /* 0x000fc8000fffe13f */
[----:B------:R-:W-:Y:S02]  /*0210*/  USHF.L.U32 UR5, UR4, 0xb, URZ ;  /* 0x0000000b04057899 */ /* 0x000fe4000800063f */
[----:B------:R-:W-:Y:S01]  /*0220*/  USHF.L.U32 UR4, UR4, 0x1, URZ ;  /* 0x0000000104047899 */ /* 0x000fe2000800063f */
[----:B------:R-:W0:Y:S11]  /*0230*/  FENCE.VIEW.ASYNC.S ;  /* 0x00000000000073c6 */ /* 0x000e360000000000 */
[----:B0-----:R0:W1:Y:S01]  /*0240*/  SYNCS.EXCH.64 URZ, [UR8], UR4 ;  /* 0x00000004083f75b2 */ /* 0x0010620008000100 */
[----:B------:R0:W2:Y:S01]  /*0250*/  SYNCS.EXCH.64 URZ, [UR8+0x28], UR6 ;  /* 0x00002806083f75b2 */ /* 0x0000a20008000100 */
[----:B------:R0:W3:Y:S01]  /*0260*/  SYNCS.EXCH.64 URZ, [UR8+0x8], UR4 ;  /* 0x00000804083f75b2 */ /* 0x0000e20008000100 */
[----:B------:R0:W4:Y:S01]  /*0270*/  SYNCS.EXCH.64 URZ, [UR8+0x30], UR6 ;  /* 0x00003006083f75b2 */ /* 0x0001220008000100 */
[----:B------:R0:W0:Y:S01]  /*0280*/  SYNCS.EXCH.64 URZ, [UR8+0x10], UR4 ;  /* 0x00001004083f75b2 */ /* 0x0000220008000100 */
[----:B------:R0:W0:Y:S01]  /*0290*/  SYNCS.EXCH.64 URZ, [UR8+0x38], UR6 ;  /* 0x00003806083f75b2 */ /* 0x0000220008000100 */
[----:B------:R0:W0:Y:S01]  /*02a0*/  SYNCS.EXCH.64 URZ, [UR8+0x18], UR4 ;  /* 0x00001804083f75b2 */ /* 0x0000220008000100 */
[----:B------:R0:W0:Y:S01]  /*02b0*/  SYNCS.EXCH.64 URZ, [UR8+0x40], UR6 ;  /* 0x00004006083f75b2 */ /* 0x0000220008000100 */
[----:B------:R0:W0:Y:S01]  /*02c0*/  SYNCS.EXCH.64 URZ, [UR8+0x20], UR4 ;  /* 0x00002004083f75b2 */ /* 0x0000220008000100 */
[----:B------:R0:W0:Y:S01]  /*02d0*/  SYNCS.EXCH.64 URZ, [UR8+0x48], UR6 ;  /* 0x00004806083f75b2 */ /* 0x0000220008000100 */
[----:B------:R-:W-:Y:S01]  /*02e0*/  NOP ;  /* 0x0000000000007918 */ /* 0x000fe20000000000 */
.L_x_2:
[----:B------:R-:W5:Y:S01]  /*02f0*/  SHFL.IDX PT, R6, R0, RZ, 0x1f ;  /* 0x00001fff00067589 */ /* 0x000f6200000e0000 */
[----:B------:R-:W-:Y:S01]  /*0300*/  ELECT P0, URZ, PT ;  /* 0x00000000003f782f */ /* 0x000fe20003800000 */
[----:B------:R-:W-:Y:S01]  /*0310*/  NOP ;  /* 0x0000000000007918 */ /* 0x000fe20000000000 */
[----:B------:R-:W-:Y:S01]  /*0320*/  ELECT P1, URZ, PT ;  /* 0x00000000003f782f */ /* 0x000fe20003820000 */
[----:B------:R-:W1:Y:S01]  /*0330*/  SHFL.IDX PT, R3, R0, RZ, 0x1f ;  /* 0x00001fff00037589 */ /* 0x000e6200000e0000 */
[----:B0-----:R-:W-:Y:S01]  /*0340*/  UMOV UR4, 0x20 ;  /* 0x0000002000047882 */ /* 0x001fe20000000000 */
[----:B------:R-:W-:Y:S01]  /*0350*/  UMOV UR11, 0x80 ;  /* 0x00000080000b7882 */ /* 0x000fe20000000000 */
[----:B------:R-:W-:Y:S01]  /*0360*/  NOP ;  /* 0x0000000000007918 */ /* 0x000fe20000000000 */
[C---:B------:R-:W-:Y:S01]  /*0370*/  VIADD R33, R8.reuse, 0xffffffff ;  /* 0xffffffff08217836 */ /* 0x040fe20000000000 */
[----:B------:R-:W0:Y:S01]  /*0380*/  SHFL.IDX PT, R5, R5, RZ, 0x1f ;  /* 0x00001fff05057589 */ /* 0x000e2200000e0000 */
[----:B------:R-:W-:Y:S01]  /*0390*/  ULDC.64 UR36, c[0x0][0x208] ;  /* 0x0000820000247ab9 */ /* 0x000fe20000000a00 */
[----:B------:R-:W-:-:S02]  /*03a0*/  ISETP.NE.AND P2, PT, R8, RZ, PT ;  /* 0x000000ff0800720c */ /* 0x000fc40003f45270 */
[----:B------:R-:W-:Y:S02]  /*03b0*/  ISETP.GE.U32.AND P3, PT, R33, 0x2, PT ;  /* 0x000000022100780c */ /* 0x000fe40003f66070 */
[----:B-----5:R-:W-:Y:S02]  /*03c0*/  ISETP.NE.OR P0, PT, R6, RZ, !P0 ;  /* 0x000000ff0600720c */ /* 0x020fe40004705670 */
[----:B-1----:R-:W-:Y:S02]  /*03d0*/  ISETP.NE.OR P1, PT, R3, RZ, !P1 ;  /* 0x000000ff0300720c */ /* 0x002fe40004f25670 */
[----:B------:R-:W-:-:S04]  /*03e0*/  SHF.R.S32.HI R3, RZ, 0x1f, R2 ;  /* 0x0000001fff037819 */ /* 0x000fc80000011402 */
[----:B------:R-:W-:-:S05]  /*03f0*/  LEA.HI R3, R3, R2, RZ, 0x2 ;  /* 0x0000000203037211 */ /* 0x000fca00078f10ff */
[----:B------:R-:W-:Y:S01]  /*0400*/  VOTEU.ALL UP0, P0 ;  /* 0x00000000003f7886 */ /* 0x000fe20000000000 */
[----:B------:R-:W-:Y:S01]  /*0410*/  LOP3.LUT R3, R3, 0xfffffffc, RZ, 0xc0, !PT ;  /* 0xfffffffc03037812 */ /* 0x000fe200078ec0ff */
[----:B------:R-:W-:-:S03]  /*0420*/  VOTEU.ALL UP1, P1 ;  /* 0x00000000003f7886 */ /* 0x000fc60000820000 */
[----:B------:R-:W1:Y:S01]  /*0430*/  @!UP0 S2UR UR7, SR_CgaCtaId ;  /* 0x00000000000789c3 */ /* 0x000e620000008800 */
[----:B------:R-:W-:Y:S01]  /*0440*/  @!UP0 UMOV UR6, 0x400 ;  /* 0x0000040000068882 */ /* 0x000fe20000000000 */
[----:B------:R-:W-:-:S04]  /*0450*/  @!UP0 UIADD3 UR4, -UR4, 0x100000, URZ ;  /* 0x0010000004048890 */ /* 0x000fc8000fffe13f */
[----:B------:R-:W-:Y:S02]  /*0460*/  @!UP0 USHF.L.U32 UR5, UR4, 0xb, URZ ;  /* 0x0000000b04058899 */ /* 0x000fe4000800063f */
[----:B------:R-:W-:Y:S01]  /*0470*/  @!UP0 USHF.L.U32 UR4, UR4, 0x1, URZ ;  /* 0x0000000104048899 */ /* 0x000fe2000800063f */
[----:B------:R-:W-:Y:S01]  /*0480*/  IMAD.IADD R0, R2, 0x1, -R3 ;  /* 0x0000000102007824 */ /* 0x000fe200078e0a03 */
[----:B------:R-:W-:Y:S01]  /*0490*/  @!UP1 UMOV UR9, 0x400 ;  /* 0x0000040000099882 */ /* 0x000fe20000000000 */
[----:B------:R-:W-:Y:S01]  /*04a0*/  VOTEU.ALL UP2, P1 ;  /* 0x00000000003f7886 */ /* 0x000fe20000840000 */
[----:B------:R-:W-:Y:S01]  /*04b0*/  VOTEU.ALL UP3, P1 ;  /* 0x00000000003f7886 */ /* 0x000fe20000860000 */
[----:B------:R-:W-:Y:S01]  /*04c0*/  VOTEU.ALL UP4, P1 ;  /* 0x00000000003f7886 */ /* 0x000fe20000880000 */
[----:B------:R-:W5:Y:S01]  /*04d0*/  @!UP1 S2UR UR10, SR_CgaCtaId ;  /* 0x00000000000a99c3 */ /* 0x000f620000008800 */
[----:B------:R-:W-:Y:S01]  /*04e0*/  VOTEU.ALL UP5, P1 ;  /* 0x00000000003f7886 */ /* 0x000fe200008a0000 */
[----:B------:R-:W-:-:S04]  /*04f0*/  SHF.R.S32.HI R3, RZ, 0x1f, R4 ;  /* 0x0000001fff037819 */ /* 0x000fc80000011404 */
[----:B------:R-:W-:-:S04]  /*0500*/  LEA.HI R3, R3, R4, RZ, 0x7 ;  /* 0x0000000403037211 */ /* 0x000fc800078f38ff */
[----:B------:R-:W-:-:S05]  /*0510*/  LOP3.LUT R3, R3, 0xffffff80, RZ, 0xc0, !PT ;  /* 0xffffff8003037812 */ /* 0x000fca00078ec0ff */
[----:B------:R-:W-:Y:S01]  /*0520*/  IMAD.IADD R3, R4, 0x1, -R3 ;  /* 0x0000000104037824 */ /* 0x000fe200078e0a03 */
[----:B-1----:R-:W-:Y:S02]  /*0530*/  @!UP0 ULEA UR8, UR7, UR6, 0x18 ;  /* 0x0000000607088291 */ /* 0x002fe4000f8ec03f */
[----:B------:R-:W-:-:S04]  /*0540*/  @!UP1 UIADD3 UR6, -UR11, 0x100000, URZ ;  /* 0x001000000b069890 */ /* 0x000fc8000fffe13f */
[----:B------:R-:W-:Y:S02]  /*0550*/  @!UP1 USHF.L.U32 UR7, UR6, 0xb, URZ ;  /* 0x0000000b06079899 */ /* 0x000fe4000800063f */
[----:B------:R-:W-:Y:S01]  /*0560*/  @!UP1 USHF.L.U32 UR6, UR6, 0x1, URZ ;  /* 0x0000000106069899 */ /* 0x000fe2000800063f */
[----:B------:R-:W-:Y:S01]  /*0570*/  VOTEU.ALL UP0, P0 ;  /* 0x00000000003f7886 */ /* 0x000fe20000000000 */
[----:B-----5:R-:W-:Y:S01]  /*0580*/  @!UP1 ULEA UR9, UR10, UR9, 0x18 ;  /* 0x000000090a099291 */ /* 0x020fe2000f8ec03f */
[----:B------:R-:W-:Y:S02]  /*0590*/  VOTEU.ALL UP1, P0 ;  /* 0x00000000003f7886 */ /* 0x000fe40000020000 */
[----:B------:R-:W-:Y:S01]  /*05a0*/  ULDC.64 UR10, c[0x0][0x598] ;  /* 0x00016600000a7ab9 */ /* 0x000fe20000000a00 */
[----:B------:R-:W-:Y:S01]  /*05b0*/  ISETP.NE.AND P0, PT, R0, 0x3, PT ;  /* 0x000000030000780c */ /* 0x000fe20003f05270 */
[----:B------:R-:W1:Y:S02]  /*05c0*/  FENCE.VIEW.ASYNC.S ;  /* 0x00000000000073c6 */ /* 0x000e640000000000 */
[----:B-1----:R1:W2:Y:S01]  /*05d0*/  @!UP0 SYNCS.EXCH.64 URZ, [UR8+0x80], UR4 ;  /* 0x00008004083f85b2 */ /* 0x0022a20008000100 */
[----:B------:R-:W-:-:S02]  /*05e0*/  ISETP.NE.U32.AND P1, PT, RZ, UR10, PT ;  /* 0x0000000aff007c0c */ /* 0x000fc4000bf25070 */
[----:B------:R-:W-:Y:S02]  /*05f0*/  ISETP.EQ.OR P0, PT, R0, RZ, !P0 ;  /* 0x000000ff0000720c */ /* 0x000fe40004702670 */
[----:B------:R-:W-:Y:S02]  /*0600*/  ISETP.NE.AND.EX P1, PT, RZ, UR11, PT, P1 ;  /* 0x0000000bff007c0c */ /* 0x000fe4000bf25310 */
[----:B------:R-:W-:-:S04]  /*0610*/  ISETP.EQ.AND P0, PT, R8, RZ, P0 ;  /* 0x000000ff0800720c */ /* 0x000fc80000702270 */
[----:B------:R-:W-:-:S04]  /*0620*/  SEL R16, RZ, 0x1, !P0 ;  /* 0x00000001ff107807 */ /* 0x000fc80004000000 */
[----:B------:R-:W-:Y:S01]  /*0630*/  SEL R16, R16, 0x2, P3 ;  /* 0x0000000210107807 */ /* 0x000fe20001800000 */
[----:B------:R1:W2:Y:S01]  /*0640*/  @!UP1 SYNCS.EXCH.64 URZ, [UR8+0x88], UR4 ;  /* 0x00008804083f95b2 */ /* 0x0002a20008000100 */
[----:B------:R-:W-:Y:S01]  /*0650*/  NOP ;  /* 0x0000000000007918 */ /* 0x000fe20000000000 */
[----:B------:R1:W2:Y:S01]  /*0660*/  @!UP2 SYNCS.EXCH.64 URZ, [UR9+0x60], UR6 ;  /* 0x00006006093fa5b2 */ /* 0x0002a20008000100 */
[----:B------:R1:W2:Y:S01]  /*0670*/  @!UP3 SYNCS.EXCH.64 URZ, [UR9+0x68], UR6 ;  /* 0x00006806093fb5b2 */ /* 0x0002a20008000100 */
[----:B------:R1:W2:Y:S01]  /*0680*/  @!UP4 SYNCS.EXCH.64 URZ, [UR9+0x70], UR6 ;  /* 0x00007006093fc5b2 */ /* 0x0002a20008000100 */
[----:B------:R1:W2:Y:S01]  /*0690*/  @!UP5 SYNCS.EXCH.64 URZ, [UR9+0x78], UR6 ;  /* 0x00007806093fd5b2 */ /* 0x0002a20008000100 */
[----:B------:R-:W-:Y:S01]  /*06a0*/  NOP ;  /* 0x0000000000007918 */ /* 0x000fe20000000000 */
[----:B--234-:R-:W-:Y:S06]  /*06b0*/  BAR.SYNC.DEFER_BLOCKING 0x0 ;  /* 0x0000000000007b1d */ /* 0x01cfec0000010000 */
[----:B01----:R-:W-:Y:S05]  /*06c0*/  @!P1 BRA `(.L_x_3) ;  /* 0x00000000001c9947 */ /* 0x003fea0003800000 */
[----:B------:R-:W0:Y:S02]  /*06d0*/  LDC.64 R6, c[0x0][0x598] ;  /* 0x00016600ff067b82 */ /* 0x000e240000000a00 */
[----:B0-----:R-:W2:Y:S02]  /*06e0*/  LDG.E.64 R6, desc[UR36][R6.64] ;  /* 0x0000002406067981 */ /* 0x001ea4000c1e1b00 */
[----:B--2---:R-:W-:-:S04]  /*06f0*/  ISETP.NE.U32.AND P0, PT, R6, RZ, PT ;  /* 0x000000ff0600720c */ /* 0x004fc80003f05070 */
[----:B------:R-:W-:-:S13]  /*0700*/  ISETP.NE.AND.EX P0, PT, R7, RZ, PT, P0 ;  /* 0x000000ff0700720c */ /* 0x000fda0003f05300 */
[----:B------:R-:W-:Y:S05]  /*0710*/  @!P0 BRA `(.L_x_3) ;  /* 0x0000000000088947 */ /* 0x000fea0003800000 */
[----:B------:R1:W5:Y:S01]  /*0720*/  LD.E R56, desc[UR36][R6.64] ;  /* 0x0000002406387980 */ /* 0x000362000c101900 */
[----:B------:R-:W-:Y:S05]  /*0730*/  BRA `(.L_x_4) ;  /* 0x0000000000247947 */ /* 0x000fea0003800000 */
.L_x_3:
[----:B------:R-:W-:Y:S02]  /*0740*/  ULDC.64 UR4, c[0x0][0x588] ;  /* 0x0001620000047ab9 */ /* 0x000fe40000000a00 */
[----:B------:R-:W-:-:S04]  /*0750*/  ISETP.NE.U32.AND P0, PT, RZ, UR4, PT ;  /* 0x00000004ff007c0c */ /* 0x000fc8000bf05070 */
[----:B------:R-:W-:-:S13]  /*0760*/  ISETP.NE.AND.EX P0, PT, RZ, UR5, PT, P0 ;  /* 0x00000005ff007c0c */ /* 0x000fda000bf05300 */
[----:B------:R-:W-:Y:S05]  /*0770*/  @!P0 BRA `(.L_x_5) ;  /* 0x00000000000c8947 */ /* 0x000fea0003800000 */
[----:B------:R-:W0:Y:S02]  /*0780*/  LDC.64 R56, c[0x0][0x588] ;  /* 0x00016200ff387b82 */ /* 0x000e240000000a00 */
[----:B0-----:R0:W5:Y:S01]  /*0790*/  LDG.E R56, desc[UR36][R56.64] ;  /* 0x0000002438387981 */ /* 0x001162000c1e1900 */
[----:B------:R-:W-:Y:S05]  /*07a0*/  BRA `(.L_x_4) ;  /* 0x0000000000087947 */ /* 0x000fea0003800000 */
.L_x_5:
[----:B------:R-:W-:Y:S02]  /*07b0*/  ULDC UR4, c[0x0][0x580] ;  /* 0x0001600000047ab9 */ /* 0x000fe40000000800 */
[----:B------:R-:W-:-:S07]  /*07c0*/  IMAD.U32 R56, RZ, RZ, UR4 ;  /* 0x00000004ff387e24 */ /* 0x000fce000f8e00ff */
.L_x_4:
[----:B------:R-:W-:Y:S02]  /*07d0*/  ULDC.64 UR4, c[0x0][0x5a0] ;  /* 0x0001680000047ab9 */ /* 0x000fe40000000a00 */
[----:B------:R-:W-:-:S04]  /*07e0*/  ISETP.NE.U32.AND P0, PT, RZ, UR4, PT ;  /* 0x00000004ff007c0c */ /* 0x000fc8000bf05070 */
[----:B------:R-:W-:-:S13]  /*07f0*/  ISETP.NE.AND.EX P0, PT, RZ, UR5, PT, P0 ;  /* 0x00000005ff007c0c */ /* 0x000fda000bf05300 */
[----:B------:R-:W-:Y:S05]  /*0800*/  @!P0 BRA `(.L_x_6) ;  /* 0x00000000001c8947 */ /* 0x000fea0003800000 */
[----:B-1----:R-:W1:Y:S02]  /*0810*/  LDC.64 R6, c[0x0][0x5a0] ;  /* 0x00016800ff067b82 */ /* 0x002e640000000a00 */
[----:B-1----:R-:W2:Y:S02]  /*0820*/  LDG.E.64 R6, desc[UR36][R6.64] ;  /* 0x0000002406067981 */ /* 0x002ea4000c1e1b00 */
[----:B--2---:R-:W-:-:S04]  /*0830*/  ISETP.NE.U32.AND P0, PT, R6, RZ, PT ;  /* 0x000000ff0600720c */ /* 0x004fc80003f05070 */
[----:B------:R-:W-:-:S13]  /*0840*/  ISETP.NE.AND.EX P0, PT, R7, RZ, PT, P0 ;  /* 0x000000ff0700720c */ /* 0x000fda0003f05300 */
[----:B------:R-:W-:Y:S05]  /*0850*/  @!P0 BRA `(.L_x_6) ;  /* 0x0000000000088947 */ /* 0x000fea0003800000 */
[----:B0-----:R2:W5:Y:S01]  /*0860*/  LD.E R57, desc[UR36][R6.64] ;  /* 0x0000002406397980 */ /* 0x001562000c101900 */
[----:B------:R-:W-:Y:S05]  /*0870*/  BRA `(.L_x_7) ;  /* 0x0000000000247947 */ /* 0x000fea0003800000 */
.L_x_6:
[----:B------:R-:W-:Y:S02]  /*0880*/  ULDC.64 UR4, c[0x0][0x590] ;  /* 0x0001640000047ab9 */ /* 0x000fe40000000a00 */
[----:B------:R-:W-:-:S04]  /*0890*/  ISETP.NE.U32.AND P0, PT, RZ, UR4, PT ;  /* 0x00000004ff007c0c */ /* 0x000fc8000bf05070 */
[----:B------:R-:W-:-:S13]  /*08a0*/  ISETP.NE.AND.EX P0, PT, RZ, UR5, PT, P0 ;  /* 0x00000005ff007c0c */ /* 0x000fda000bf05300 */
[----:B------:R-:W-:Y:S05]  /*08b0*/  @!P0 BRA `(.L_x_8) ;  /* 0x00000000000c8947 */ /* 0x000fea0003800000 */
[----:B-1----:R-:W0:Y:S02]  /*08c0*/  LDC.64 R6, c[0x0][0x590] ;  /* 0x00016400ff067b82 */ /* 0x002e240000000a00 */
[----:B0-----:R0:W5:Y:S01]  /*08d0*/  LDG.E R57, desc[UR36][R6.64] ;  /* 0x0000002406397981 */ /* 0x001162000c1e1900 */
[----:B------:R-:W-:Y:S05]  /*08e0*/  BRA `(.L_x_7) ;  /* 0x0000000000087947 */ /* 0x000fea0003800000 */
.L_x_8:
[----:B------:R-:W-:Y:S02]  /*08f0*/  ULDC UR4, c[0x0][0x584] ;  /* 0x0001610000047ab9 */ /* 0x000fe40000000800 */
[----:B0-----:R-:W-:-:S07]  /*0900*/  IMAD.U32 R57, RZ, RZ, UR4 ;  /* 0x00000004ff397e24 */ /* 0x001fce000f8e00ff */
.L_x_7:
[----:B------:R-:W3:Y:S01]  /*0910*/  LDC R2, c[0x0][0x65c] ;  /* 0x00019700ff027b82 */ /* 0x000ee20000000800 */
[----:B------:R-:W4:Y:S01]  /*0920*/  S2R R14, SR_CTAID.Y ;  /* 0x00000000000e7919 */ /* 0x000f220000002600 */
[----:B------:R-:W-:Y:S01]  /*0930*/  ULDC UR6, c[0x0][0x28c] ;  /* 0x0000a30000067ab9 */ /* 0x000fe20000000800 */
[----:B------:R-:W-:Y:S01]  /*0940*/  ISETP.NE.AND P0, PT, R8, 0x2, PT ;  /* 0x000000020800780c */ /* 0x000fe20003f05270 */
[----:B------:R-:W-:Y:S01]  /*0950*/  UIADD3 UR6, UR6, 0x3f, URZ ;  /* 0x0000003f06067890 */ /* 0x000fe2000fffe03f */
[----:B012---:R-:W0:Y:S01]  /*0960*/  S2R R6, SR_CTAID.X ;  /* 0x0000000000067919 */ /* 0x007e220000002500 */
[----:B------:R-:W-:Y:S01]  /*0970*/  IMAD.MOV.U32 R7, RZ, RZ, RZ ;  /* 0x000000ffff077224 */ /* 0x000fe200078e00ff */
[----:B------:R-:W-:Y:S01]  /*0980*/  UMOV UR38, URZ ;  /* 0x0000003f00267c82 */ /* 0x000fe20008000000 */
[----:B------:R-:W-:Y:S01]  /*0990*/  USHF.R.S32.HI UR7, URZ, 0x1f, UR6 ;  /* 0x0000001f3f077899 */ /* 0x000fe20008011406 */
[----:B------:R-:W-:Y:S01]  /*09a0*/  UMOV UR39, URZ ;  /* 0x0000003f00277c82 */ /* 0x000fe20008000000 */
[----:B------:R-:W-:-:S02]  /*09b0*/  ULDC.64 UR8, c[0x0][0x650] ;  /* 0x0001940000087ab9 */ /* 0x000fc40000000a00 */
[----:B------:R-:W-:-:S04]  /*09c0*/  ULEA.HI UR7, UR7, UR6, URZ, 0x6 ;  /* 0x0000000607077291 */ /* 0x000fc8000f8f303f */
[----:B------:R-:W-:Y:S01]  /*09d0*/  USHF.R.S32.HI UR40, URZ, 0x6, UR7 ;  /* 0x000000063f287899 */ /* 0x000fe20008011407 */
[----:B---3--:R-:W-:-:S13]  /*09e0*/  ISETP.NE.AND P1, PT, R2, 0x1, PT ;  /* 0x000000010200780c */ /* 0x008fda0003f25270 */
[----:B------:R-:W0:Y:S01]  /*09f0*/  @P1 LDC R19, c[0x0][0x10] ;  /* 0x00000400ff131b82 */ /* 0x000e220000000800 */
[----:B----4-:R-:W-:Y:S02]  /*0a00*/  @P1 IMAD.MOV.U32 R8, RZ, RZ, R14 ;  /* 0x000000ffff081224 */ /* 0x010fe400078e000e */
[----:B------:R-:W-:Y:S02]  /*0a10*/  @P1 IMAD.MOV.U32 R9, RZ, RZ, RZ ;  /* 0x000000ffff091224 */ /* 0x000fe400078e00ff */
[----:B------:R-:W-:-:S03]  /*0a20*/  @P1 IMAD.MOV.U32 R17, RZ, RZ, RZ ;  /* 0x000000ffff111224 */ /* 0x000fc600078e00ff */
[----:B------:R-:W1:Y:S01]  /*0a30*/  @!P1 LDC R11, c[0x0][0xc] ;  /* 0x00000300ff0b9b82 */ /* 0x000e620000000800 */
[----:B------:R-:W-:Y:S01]  /*0a40*/  ULDC UR4, c[0x0][0xc] ;  /* 0x0000030000047ab9 */ /* 0x000fe20000000800 */
[----:B------:R-:W-:Y:S02]  /*0a50*/  ULDC UR5, c[0x0][0x10] ;  /* 0x0000040000057ab9 */ /* 0x000fe40000000800 */
[----:B------:R-:W-:-:S04]  /*0a60*/  UIMAD.WIDE.U32 UR4, UR4, UR5, URZ ;  /* 0x00000005040472a5 */ /* 0x000fc8000f8e003f */
[----:B------:R-:W2:Y:S01]  /*0a70*/  LDC R2, c[0x0][0x14] ;  /* 0x00000500ff027b82 */ /* 0x000ea20000000800 */
[----:B0-----:R-:W-:-:S04]  /*0a80*/  @P1 IMAD.WIDE.U32 R18, R6, R19, R8 ;  /* 0x0000001306121225 */ /* 0x001fc800078e0008 */
[----:B------:R-:W-:Y:S02]  /*0a90*/  @P1 IMAD.IADD R17, R19, 0x1, R17 ;  /* 0x0000000113111824 */ /* 0x000fe400078e0211 */
[----:B-1----:R-:W-:-:S04]  /*0aa0*/  @!P1 IMAD.WIDE.U32 R8, R11, R14, R6 ;  /* 0x0000000e0b089225 */ /* 0x002fc800078e0006 */
[----:B------:R-:W-:Y:S02]  /*0ab0*/  @!P1 IMAD.MOV.U32 R18, RZ, RZ, R8 ;  /* 0x000000ffff129224 */ /* 0x000fe400078e0008 */
[----:B------:R-:W-:Y:S02]  /*0ac0*/  @!P1 IMAD.MOV.U32 R17, RZ, RZ, R9 ;  /* 0x000000ffff119224 */ /* 0x000fe400078e0009 */
[----:B--2---:R-:W-:-:S04]  /*0ad0*/  IMAD.WIDE.U32 R12, R2, UR4, RZ ;  /* 0x00000004020c7c25 */ /* 0x004fc8000f8e00ff */
[----:B------:R-:W-:Y:S01]  /*0ae0*/  IMAD R23, R2, UR5, RZ ;  /* 0x0000000502177c24 */ /* 0x000fe2000f8e02ff */
[----:B------:R0:W-:Y:S03]  /*0af0*/  STL.64 [R1], R12 ;  /* 0x0000000c01007387 */ /* 0x0001e60000100a00 */
[----:B------:R-:W-:Y:S01]  /*0b00*/  IMAD.IADD R23, R13, 0x1, R23 ;  /* 0x000000010d177824 */ /* 0x000fe200078e0217 */
[----:B------:R-:W-:Y:S06]  /*0b10*/  @P0 BRA `(.L_x_9) ;  /* 0x0000000000200947 */ /* 0x000fec0003800000 */
[----:B------:R-:W-:Y:S01]  /*0b20*/  UISETP.GE.U32.AND UP0, UPT, UR40, 0x5, UPT ;  /* 0x000000052800788c */ /* 0x000fe2000bf06070 */
[----:B------:R-:W-:Y:S01]  /*0b30*/  IADD3 R18, P0, R18, R12, RZ ;  /* 0x0000000c12127210 */ /* 0x000fe20007f1e0ff */
[----:B------:R-:W-:Y:S01]  /*0b40*/  UIMAD.WIDE.U32 UR4, UR40, -0x33333333, URZ ;  /* 0xcccccccd280478a5 */ /* 0x000fe2000f8e003f */
[----:B------:R-:W-:-:S03]  /*0b50*/  UMOV UR39, URZ ;  /* 0x0000003f00277c82 */ /* 0x000fc60008000000 */
[----:B------:R-:W-:Y:S01]  /*0b60*/  USHF.R.U32.HI UR4, URZ, 0x2, UR5 ;  /* 0x000000023f047899 */ /* 0x000fe20008011605 */
[----:B------:R-:W-:-:S03]  /*0b70*/  IMAD.X R17, R23, 0x1, R17, P0 ;  /* 0x0000000117117824 */ /* 0x000fc600000e0611 */
[----:B------:R-:W-:Y:S02]  /*0b80*/  UIMAD UR38, UR4, -0x5, UR40 ;  /* 0xfffffffb042678a4 */ /* 0x000fe4000f8e0228 */
[----:B------:R-:W-:-:S12]  /*0b90*/  @UP0 ULOP3.LUT UR39, UR4, 0x1, URZ, 0xc0, !UPT ;  /* 0x0000000104270892 */ /* 0x000fd8000f8ec03f */
.L_x_9:
[----:B------:R-:W-:Y:S01]  /*0ba0*/  ISETP.GE.U32.AND P0, PT, R18, UR8, PT ;  /* 0x0000000812007c0c */ /* 0x000fe2000bf06070 */
[----:B------:R-:W-:Y:S01]  /*0bb0*/  IMAD.MOV.U32 R19, RZ, RZ, -0x1 ;  /* 0xffffffffff137424 */ /* 0x000fe200078e00ff */
[----:B------:R-:W-:Y:S01]  /*0bc0*/  PRMT R8, RZ, 0x7610, R8 ;  /* 0x00007610ff087816 */ /* 0x000fe20000000008 */
[----:B------:R-:W-:Y:S01]  /*0bd0*/  IMAD.MOV.U32 R22, RZ, RZ, -0x1 ;  /* 0xffffffffff167424 */ /* 0x000fe200078e00ff */
[----:B------:R-:W-:Y:S01]  /*0be0*/  ISETP.GE.U32.AND.EX P0, PT, R17, UR9, PT, P0 ;  /* 0x0000000911007c0c */ /* 0x000fe2000bf06100 */
[----:B------:R-:W-:-:S12]  /*0bf0*/  IMAD.MOV.U32 R2, RZ, RZ, -0x1 ;  /* 0xffffffffff027424 */ /* 0x000fd800078e00ff */
[----:B------:R-:W-:Y:S05]  /*0c00*/  @P0 BRA `(.L_x_10) ;  /* 0x00000004005c0947 */ /* 0x000fea0003800000 */
[----:B------:R-:W1:Y:S01]  /*0c10*/  LDC.64 R20, c[0x0][0x628] ;  /* 0x00018a00ff147b82 */ /* 0x000e620000000a00 */
[----:B------:R-:W-:Y:S02]  /*0c20*/  IMAD.MOV.U32 R8, RZ, RZ, R18 ;  /* 0x000000ffff087224 */ /* 0x000fe400078e0012 */
[----:B------:R-:W-:-:S05]  /*0c30*/  IMAD.MOV.U32 R9, RZ, RZ, R17 ;  /* 0x000000ffff097224 */ /* 0x000fca00078e0011 */
[----:B------:R-:W2:Y:S08]  /*0c40*/  LDC R2, c[0x0][0x630] ;  /* 0x00018c00ff027b82 */ /* 0x000eb00000000800 */
[----:B------:R-:W3:Y:S01]  /*0c50*/  LDC.64 R24, c[0x0][0x620] ;  /* 0x00018800ff187b82 */ /* 0x000ee20000000a00 */
[----:B-1----:R-:W-:-:S04]  /*0c60*/  ISETP.NE.U32.AND P0, PT, R20, RZ, PT ;  /* 0x000000ff1400720c */ /* 0x002fc80003f05070 */
[----:B------:R-:W-:-:S13]  /*0c70*/  ISETP.NE.AND.EX P0, PT, R21, RZ, PT, P0 ;  /* 0x000000ff1500720c */ /* 0x000fda0003f05300 */
[----:B--23--:R-:W-:Y:S05]  /*0c80*/  @!P0 BRA `(.L_x_11) ;  /* 0x0000000000288947 */ /* 0x00cfea0003800000 */
[----:B0-----:R-:W0:Y:S02]  /*0c90*/  LDC R13, c[0x0][0x634] ;  /* 0x00018d00ff0d7b82 */ /* 0x001e240000000800 */
[----:B0-----:R-:W-:-:S05]  /*0ca0*/  IADD3 R13, P0, R18, R13, RZ ;  /* 0x0000000d120d7210 */ /* 0x001fca0007f1e0ff */
[----:B------:R-:W-:-:S04]  /*0cb0*/  IMAD.X R15, RZ, RZ, R17, P0 ;  /* 0x000000ffff0f7224 */ /* 0x000fc800000e0611 */
[----:B------:R-:W-:-:S04]  /*0cc0*/  IMAD.WIDE.U32 R8, R15, R20, RZ ;  /* 0x000000140f087225 */ /* 0x000fc800078e00ff */
[----:B------:R-:W-:-:S04]  /*0cd0*/  IMAD.WIDE.U32 R10, P0, R13, R21, R8 ;  /* 0x000000150d0a7225 */ /* 0x000fc80007800008 */
[----:B------:R-:W-:-:S04]  /*0ce0*/  IMAD.WIDE.U32 R8, R13, R20, RZ ;  /* 0x000000140d087225 */ /* 0x000fc800078e00ff */
[----:B------:R-:W-:Y:S01]  /*0cf0*/  IMAD.X R13, RZ, RZ, RZ, P0 ;  /* 0x000000ffff0d7224 */ /* 0x000fe200000e06ff */
[----:B------:R-:W-:Y:S01]  /*0d00*/  IADD3 RZ, P0, R9, R10, RZ ;  /* 0x0000000a09ff7210 */ /* 0x000fe20007f1e0ff */
[----:B------:R-:W-:-:S04]  /*0d10*/  IMAD.MOV.U32 R12, RZ, RZ, R11 ;  /* 0x000000ffff0c7224 */ /* 0x000fc800078e000b */
[----:B------:R-:W-:-:S08]  /*0d20*/  IMAD.WIDE.U32.X R8, R15, R21, R12, P0 ;  /* 0x000000150f087225 */ /* 0x000fd000000e040c */
.L_x_11:
[-CC-:B------:R-:W-:Y:S01]  /*0d30*/  SHF.R.U64 R31, R8, R2.reuse, R9.reuse ;  /* 0x00000002081f7219 */ /* 0x180fe20000001209 */
[----:B0-----:R-:W0:Y:S01]  /*0d40*/  LDC R12, c[0x0][0x618] ;  /* 0x00018600ff0c7b82 */ /* 0x001e220000000800 */
[----:B------:R-:W-:Y:S01]  /*0d50*/  SHF.R.U32.HI R7, RZ, R2, R9 ;  /* 0x00000002ff077219 */ /* 0x000fe20000011609 */
[----:B------:R-:W-:Y:S01]  /*0d60*/  ULDC UR4, c[0x0][0x150] ;  /* 0x0000540000047ab9 */ /* 0x000fe20000000800 */
[----:B------:R-:W-:Y:S01]  /*0d70*/  IADD3 R11, P0, RZ, -R31, RZ ;  /* 0x8000001fff0b7210 */ /* 0x000fe20007f1e0ff */
[----:B------:R-:W-:Y:S01]  /*0d80*/  IMAD.MOV.U32 R19, RZ, RZ, R17 ;  /* 0x000000ffff137224 */ /* 0x000fe200078e0011 */
[----:B------:R-:W-:-:S03]  /*0d90*/  I2FP.F32.U32 R2, R6 ;  /* 0x0000000600027245 */ /* 0x000fc60000201000 */
[----:B------:R-:W1:Y:S01]  /*0da0*/  LDC.64 R26, c[0x0][0x640] ;  /* 0x00019000ff1a7b82 */ /* 0x000e620000000a00 */
[----:B------:R-:W-:Y:S02]  /*0db0*/  IMAD.X R13, RZ, RZ, ~R7, P0 ;  /* 0x000000ffff0d7224 */ /* 0x000fe400000e0e07 */
[----:B------:R-:W-:Y:S01]  /*0dc0*/  FMUL R2, R2, UR4 ;  /* 0x0000000402027c20 */ /* 0x000fe20008400000 */
[----:B------:R-:W-:Y:S01]  /*0dd0*/  IMAD.WIDE.U32 R8, R11, R24, R18 ;  /* 0x000000180b087225 */ /* 0x000fe200078e0012 */
[----:B------:R-:W-:-:S03]  /*0de0*/  ULDC UR4, c[0x0][0x154] ;  /* 0x0000550000047ab9 */ /* 0x000fc60000000800 */
[----:B------:R-:W-:Y:S01]  /*0df0*/  IMAD R10, R13, R24, RZ ;  /* 0x000000180d0a7224 */ /* 0x000fe200078e02ff */
[----:B------:R-:W2:Y:S01]  /*0e00*/  LDC R7, c[0x0][0x144] ;  /* 0x00005100ff077b82 */ /* 0x000ea20000000800 */
[----:B------:R-:W3:Y:S02]  /*0e10*/  F2I.U32.TRUNC.NTZ R2, R2 ;  /* 0x0000000200027305 */ /* 0x000ee4000020f000 */
[----:B------:R-:W-:-:S04]  /*0e20*/  IMAD R11, R11, R25, R10 ;  /* 0x000000190b0b7224 */ /* 0x000fc800078e020a */
[----:B------:R-:W-:Y:S01]  /*0e30*/  IMAD.IADD R9, R9, 0x1, R11 ;  /* 0x0000000109097824 */ /* 0x000fe200078e020b */
[----:B------:R-:W4:Y:S01]  /*0e40*/  LDC R22, c[0x0][0x608] ;  /* 0x00018200ff167b82 */ /* 0x000f220000000800 */
[----:B------:R-:W-:-:S03]  /*0e50*/  IMAD.MOV.U32 R11, RZ, RZ, -0x1 ;  /* 0xffffffffff0b7424 */ /* 0x000fc600078e00ff */
[--C-:B0-----:R-:W-:Y:S02]  /*0e60*/  SHF.R.U64 R20, R8, R12, R9.reuse ;  /* 0x0000000c08147219 */ /* 0x101fe40000001209 */
[----:B------:R-:W-:Y:S02]  /*0e70*/  I2FP.F32.U32 R8, R14 ;  /* 0x0000000e00087245 */ /* 0x000fe40000201000 */
[----:B------:R-:W0:Y:S01]  /*0e80*/  LDC R24, c[0x0][0x658] ;  /* 0x00019600ff187b82 */ /* 0x000e220000000800 */
[----:B-1----:R-:W-:Y:S01]  /*0e90*/  ISETP.NE.U32.AND P0, PT, R26, RZ, PT ;  /* 0x000000ff1a00720c */ /* 0x002fe20003f05070 */
[----:B---3--:R-:W-:Y:S02]  /*0ea0*/  IMAD.MOV R10, RZ, RZ, -R2 ;  /* 0x000000ffff0a7224 */ /* 0x008fe400078e0a02 */
[----:B------:R-:W-:Y:S01]  /*0eb0*/  FMUL R8, R8, UR4 ;  /* 0x0000000408087c20 */ /* 0x000fe20008400000 */
[----:B------:R-:W-:Y:S02]  /*0ec0*/  SHF.R.U32.HI R9, RZ, R12, R9 ;  /* 0x0000000cff097219 */ /* 0x000fe40000011609 */
[----:B------:R-:W-:Y:S01]  /*0ed0*/  ISETP.NE.AND.EX P0, PT, R27, RZ, PT, P0 ;  /* 0x000000ff1b00720c */ /* 0x000fe20003f05300 */
[----:B------:R1:W3:Y:S01]  /*0ee0*/  F2I.U32.TRUNC.NTZ R15, R8 ;  /* 0x00000008000f7305 */ /* 0x0002e2000020f000 */
[----:B------:R-:W1:Y:S01]  /*0ef0*/  LDC R19, c[0x0][0x148] ;  /* 0x00005200ff137b82 */ /* 0x000e620000000800 */
[----:B--2---:R-:W-:-:S07]  /*0f00*/  IMAD R2, R7, R10, R6 ;  /* 0x0000000a07027224 */ /* 0x004fce00078e0206 */
[----:B------:R-:W2:Y:S01]  /*0f10*/  LDC R25, c[0x0][0x600] ;  /* 0x00018000ff197b82 */ /* 0x000ea20000000800 */
[-CC-:B----4-:R-:W-:Y:S02]  /*0f20*/  SHF.R.U64 R32, R20, R22.reuse, R9.reuse ;  /* 0x0000001614207219 */ /* 0x190fe40000001209 */
[----:B------:R-:W-:Y:S01]  /*0f30*/  SHF.R.U32.HI R7, RZ, R22, R9 ;  /* 0x00000016ff077219 */ /* 0x000fe20000011609 */
[----:B------:R-:W-:-:S04]  /*0f40*/  IMAD.MOV.U32 R9, RZ, RZ, 0x1 ;  /* 0x00000001ff097424 */ /* 0x000fc800078e00ff */
[----:B------:R-:W4:Y:S01]  /*0f50*/  LDC R28, c[0x0][0x648] ;  /* 0x00019200ff1c7b82 */ /* 0x000f220000000800 */
[-C--:B0-----:R-:W-:Y:S02]  /*0f60*/  SHF.L.U32 R6, R11, R24.reuse, RZ ;  /* 0x000000180b067219 */ /* 0x081fe400000006ff */
[--C-:B------:R-:W-:Y:S02]  /*0f70*/  SHF.R.U64 R22, R32, R24, R7.reuse ;  /* 0x0000001820167219 */ /* 0x100fe40000001207 */
[----:B------:R-:W-:Y:S02]  /*0f80*/  LOP3.LUT R13, RZ, R6, RZ, 0x33, !PT ;  /* 0x00000006ff0d7212 */ /* 0x000fe400078e33ff */
[-C--:B------:R-:W-:Y:S01]  /*0f90*/  SHF.R.U32.HI R7, RZ, R24.reuse, R7 ;  /* 0x00000018ff077219 */ /* 0x080fe20000011607 */
[----:B------:R-:W0:Y:S01]  /*0fa0*/  LDC R29, c[0x0][0x638] ;  /* 0x00018e00ff1d7b82 */ /* 0x000e220000000800 */
[----:B------:R-:W-:Y:S01]  /*0fb0*/  SHF.L.U32 R12, R9, R24, RZ ;  /* 0x00000018090c7219 */ /* 0x000fe200000006ff */
[----:B------:R-:W-:-:S06]  /*0fc0*/  IMAD.MOV.U32 R6, RZ, RZ, R22 ;  /* 0x000000ffff067224 */ /* 0x000fcc00078e0016 */
[----:B------:R-:W0:Y:S01]  /*0fd0*/  LDC R30, c[0x0][0x610] ;  /* 0x00018400ff1e7b82 */ /* 0x000e220000000800 */
[----:B-1-3--:R-:W-:Y:S05]  /*0fe0*/  @!P0 BRA `(.L_x_12) ;  /* 0x0000000000288947 */ /* 0x00afea0003800000 */
[----:B------:R-:W1:Y:S02]  /*0ff0*/  LDC R11, c[0x0][0x64c] ;  /* 0x00019300ff0b7b82 */ /* 0x000e640000000800 */
[----:B-1----:R-:W-:-:S05]  /*1000*/  IADD3 R11, P0, R22, R11, RZ ;  /* 0x0000000b160b7210 */ /* 0x002fca0007f1e0ff */
        /* <DEDUP_REMOVED lines=8> */
.L_x_12:
[----:B----4-:R-:W-:Y:S01]  /*1090*/  SHF.R.U64 R6, R6, R28, R7 ;  /* 0x0000001c06067219 */ /* 0x010fe20000001207 */
[----:B--2---:R-:W-:Y:S01]  /*10a0*/  VIADD R7, R25, 0xffffffff ;  /* 0xffffffff19077836 */ /* 0x004fe20000000000 */
[----:B------:R-:W-:Y:S01]  /*10b0*/  LOP3.LUT R13, R32, R13, RZ, 0xc0, !PT ;  /* 0x0000000d200d7212 */ /* 0x000fe200078ec0ff */
[----:B------:R-:W-:Y:S02]  /*10c0*/  IMAD.MOV R15, RZ, RZ, -R15 ;  /* 0x000000ffff0f7224 */ /* 0x000fe400078e0a0f */
[----:B------:R-:W-:Y:S01]  /*10d0*/  IMAD.MOV R8, RZ, RZ, -R6 ;  /* 0x000000ffff087224 */ /* 0x000fe200078e0a06 */
[----:B------:R-:W-:Y:S01]  /*10e0*/  LOP3.LUT R7, R20, R7, RZ, 0xc0, !PT ;  /* 0x0000000714077212 */ /* 0x000fe200078ec0ff */
[----:B------:R-:W-:Y:S02]  /*10f0*/  IMAD R13, R12, R6, R13 ;  /* 0x000000060c0d7224 */ /* 0x000fe400078e020d */
[----:B------:R-:W-:Y:S02]  /*1100*/  @P1 IMAD R2, R19, R15, R14 ;  /* 0x0000000f13021224 */ /* 0x000fe400078e020e */
[----:B0-----:R-:W-:-:S02]  /*1110*/  IMAD R6, R8, R29, R22 ;  /* 0x0000001d08067224 */ /* 0x001fc400078e0216 */
[----:B------:R-:W-:Y:S02]  /*1120*/  IMAD R2, R13, R30, R2 ;  /* 0x0000001e0d027224 */ /* 0x000fe400078e0202 */
[----:B------:R-:W-:Y:S02]  /*1130*/  IMAD R19, R6, R25, R7 ;  /* 0x0000001906137224 */ /* 0x000fe400078e0207 */
[----:B------:R-:W-:-:S03]  /*1140*/  IMAD.MOV.U32 R8, RZ, RZ, 0x1 ;  /* 0x00000001ff087424 */ /* 0x000fc600078e00ff */
[----:B------:R-:W-:Y:S02]  /*1150*/  SEL R22, R19, R2, !P1 ;  /* 0x0000000213167207 */ /* 0x000fe40004800000 */
[----:B------:R-:W-:Y:S01]  /*1160*/  SEL R19, R2, R19, !P1 ;  /* 0x0000001302137207 */ /* 0x000fe20004800000 */
[----:B------:R-:W-:-:S07]  /*1170*/  IMAD.MOV.U32 R2, RZ, RZ, R31 ;  /* 0x000000ffff027224 */ /* 0x000fce00078e001f */
.L_x_10:
[----:B------:R-:W-:Y:S05]  /*1180*/  @!P2 BRA `(.L_x_13) ;  /* 0x000000380010a947 */ /* 0x000fea0003800000 */
[----:B------:R-:W-:-:S13]  /*1190*/  ISETP.GT.U32.AND P0, PT, R33, 0x1, PT ;  /* 0x000000012100780c */ /* 0x000fda0003f04070 */
[----:B------:R-:W-:Y:S05]  /*11a0*/  @P0 EXIT ;  /* 0x000000000000094d */ /* 0x000fea0003800000 */
.L_x_14:
[----:B------:R-:W-:-:S08]  /*11b0*/  NOP ;  /* 0x0000000000007918 */ /* 0x000fd00000000000 */
[----:B------:R-:W1:Y:S02]  /*11c0*/  USETMAXREG.TRY_ALLOC.CTAPOOL UP0, 0xe8 ;  /* 0x000000e8000079c8 */ /* 0x000e640008000600 */
[----:B-1----:R-:W-:-:S13]  /*11d0*/  PLOP3.LUT P0, PT, PT, PT, UP0, 0x80, 0x0 ;  /* 0x000000000000781c */ /* 0x002fda0003f0f008 */
[----:B------:R-:W-:Y:S05]  /*11e0*/  @!P0 BRA `(.L_x_14) ;  /* 0xfffffffc00f08947 */ /* 0x000fea000383ffff */
[----:B------:R-:W-:-:S13]  /*11f0*/  LOP3.LUT P0, RZ, R8, 0xff, RZ, 0xc0, !PT ;  /* 0x000000ff08ff7812 */ /* 0x000fda000780c0ff */
[----:B------:R-:W-:Y:S05]  /*1200*/  @!P0 EXIT ;  /* 0x000000000000894d */ /* 0x000fea0003800000 */
[----:B------:R-:W1:Y:S01]  /*1210*/  S2UR UR4, SR_CgaCtaId ;  /* 0x00000000000479c3 */ /* 0x000e620000008800 */
[----:B------:R-:W-:Y:S01]  /*1220*/  VIADD R6, R5, 0xffffffff ;  /* 0xffffffff05067836 */ /* 0x000fe20000000000 */
[----:B------:R-:W-:Y:S01]  /*1230*/  SHF.R.S32.HI R0, RZ, 0x1f, R3 ;  /* 0x0000001fff007819 */ /* 0x000fe20000011403 */
[----:B------:R-:W-:Y:S01]  /*1240*/  UMOV UR41, 0x400 ;  /* 0x0000040000297882 */ /* 0x000fe20000000000 */
[----:B------:R-:W-:Y:S01]  /*1250*/  UISETP.LT.AND UP0, UPT, UR40, 0x1, UPT ;  /* 0x000000012800788c */ /* 0x000fe2000bf01270 */
[----:B------:R-:W-:Y:S01]  /*1260*/  LOP3.LUT R70, R16, 0x1, RZ, 0xfc, !PT ;  /* 0x0000000110467812 */ /* 0x000fe200078efcff */
[----:B------:R-:W-:Y:S01]  /*1270*/  ULDC UR6, c[0x0][0x284] ;  /* 0x0000a10000067ab9 */ /* 0x000fe20000000800 */
[----:B------:R-:W-:Y:S01]  /*1280*/  R2UR UR42, R6 ;  /* 0x00000000062a72ca */ /* 0x000fe200000e0000 */
[----:B------:R-:W-:Y:S01]  /*1290*/  USEL UR43, UR40, 0x1, UP0 ;  /* 0x00000001282b7887 */ /* 0x000fe20008000000 */
[CC--:B------:R-:W-:Y:S01]  /*12a0*/  LEA.HI R4, R0.reuse, R3.reuse, RZ, 0x2 ;  /* 0x0000000300047211 */ /* 0x0c0fe200078f10ff */
[----:B------:R-:W-:Y:S01]  /*12b0*/  USHF.L.U32 UR46, UR40, 0x1, URZ ;  /* 0x00000001282e7899 */ /* 0x000fe2000800063f */
[----:B------:R-:W-:Y:S01]  /*12c0*/  LEA.HI R0, R0, R3, RZ, 0x5 ;  /* 0x0000000300007211 */ /* 0x000fe200078f28ff */
[----:B------:R-:W-:Y:S01]  /*12d0*/  UIADD3 UR43, -UR43, UR40, URZ ;  /* 0x000000282b2b7290 */ /* 0x000fe2000fffe13f */
[----:B------:R-:W-:-:S02]  /*12e0*/  SHF.R.S32.HI R58, RZ, 0x2, R4 ;  /* 0x00000002ff3a7819 */ /* 0x000fc40000011404 */
[----:B------:R-:W-:Y:S02]  /*12f0*/  SHF.R.S32.HI R5, RZ, 0x1f, R4 ;  /* 0x0000001fff057819 */ /* 0x000fe40000011404 */
[----:B------:R-:W-:Y:S02]  /*1300*/  LOP3.LUT R60, R4, 0xfffffffc, RZ, 0xc0, !PT ;  /* 0xfffffffc043c7812 */ /* 0x000fe400078ec0ff */
[----:B------:R-:W-:Y:S01]  /*1310*/  LEA.HI R5, R5, R58, RZ, 0x3 ;  /* 0x0000003a05057211 */ /* 0x000fe200078f18ff */
[----:B------:R-:W-:Y:S01]  /*1320*/  USHF.L.U32 UR42, UR42, 0x3, URZ ;  /* 0x000000032a2a7899 */ /* 0x000fe2000800063f */
[----:B------:R-:W-:Y:S01]  /*1330*/  ISETP.NE.AND P0, PT, R6, RZ, PT ;  /* 0x000000ff0600720c */ /* 0x000fe20003f05270 */
[----:B------:R-:W-:Y:S01]  /*1340*/  IMAD.IADD R60, R3, 0x1, -R60 ;  /* 0x00000001033c7824 */ /* 0x000fe200078e0a3c */
[----:B------:R-:W-:Y:S01]  /*1350*/  LOP3.LUT R5, R5, 0xfffffff8, RZ, 0xc0, !PT ;  /* 0xfffffff805057812 */ /* 0x000fe200078ec0ff */
[----:B-1----:R-:W-:Y:S01]  /*1360*/  ULEA UR41, UR4, UR41, 0x18 ;  /* 0x0000002904297291 */ /* 0x002fe2000f8ec03f */
[----:B------:R-:W-:Y:S01]  /*1370*/  SEL R71, RZ, 0x1, P0 ;  /* 0x00000001ff477807 */ /* 0x000fe20000000000 */
[----:B------:R-:W-:-:S02]  /*1380*/  IMAD.U32 R62, RZ, RZ, UR42 ;  /* 0x0000002aff3e7e24 */ /* 0x000fc4000f8e00ff */
[----:B------:R-:W-:Y:S01]  /*1390*/  UIADD3 UR47, UR41, 0x60, URZ ;  /* 0x00000060292f7890 */ /* 0x000fe2000fffe03f */
[----:B------:R-:W-:Y:S01]  /*13a0*/  IMAD.IADD R58, R58, 0x1, -R5 ;  /* 0x000000013a3a7824 */ /* 0x000fe200078e0a05 */
[----:B------:R-:W-:Y:S01]  /*13b0*/  UIADD3 UR4, UR41, 0x180, URZ ;  /* 0x0000018029047890 */ /* 0x000fe2000fffe03f */
[----:B------:R-:W-:Y:S01]  /*13c0*/  SHF.R.S32.HI R5, RZ, 0x5, R0 ;  /* 0x00000005ff057819 */ /* 0x000fe20000011400 */
[----:B------:R-:W-:Y:S01]  /*13d0*/  UIADD3 UR5, UR41, 0xa180, URZ ;  /* 0x0000a18029057890 */ /* 0x000fe2000fffe03f */
[C---:B------:R-:W-:Y:S01]  /*13e0*/  LOP3.LUT R64, R62.reuse, 0x8, RZ, 0xc0, !PT ;  /* 0x000000083e407812 */ /* 0x040fe200078ec0ff */
[----:B------:R-:W-:Y:S01]  /*13f0*/  USHF.R.U32.HI UR4, URZ, 0x4, UR4 ;  /* 0x000000043f047899 */ /* 0x000fe20008011604 */
[--C-:B------:R-:W-:Y:S01]  /*1400*/  SHF.R.S32.HI R59, RZ, 0x1f, R58.reuse ;  /* 0x0000001fff3b7819 */ /* 0x100fe2000001143a */
[----:B------:R-:W-:Y:S01]  /*1410*/  USHF.R.U32.HI UR5, URZ, 0x4, UR5 ;  /* 0x000000043f057899 */ /* 0x000fe20008011605 */
[C-C-:B------:R-:W-:Y:S01]  /*1420*/  IMAD R65, R5.reuse, -0x10, -R58.reuse ;  /* 0xfffffff005417824 */ /* 0x140fe200078e0a3a */
[----:B------:R-:W-:Y:S01]  /*1430*/  ULOP3.LUT UR4, UR4, 0x3fff, URZ, 0xc0, !UPT ;  /* 0x00003fff04047892 */ /* 0x000fe2000f8ec03f */
[----:B------:R-:W-:Y:S01]  /*1440*/  IMAD.U32 R61, RZ, RZ, UR47 ;  /* 0x0000002fff3d7e24 */ /* 0x000fe2000f8e00ff */
[----:B------:R-:W-:Y:S01]  /*1450*/  ULOP3.LUT UR5, UR5, 0x3fff, URZ, 0xc0, !UPT ;  /* 0x00003fff05057892 */ /* 0x000fe2000f8ec03f */
[----:B------:R-:W-:Y:S01]  /*1460*/  IMAD.WIDE R58, R5, 0x10, R58 ;  /* 0x00000010053a7825 */ /* 0x000fe200078e023a */
[----:B------:R-:W-:Y:S01]  /*1470*/  LOP3.LUT R62, R62, 0x8, RZ, 0xc, !PT ;  /* 0x000000083e3e7812 */ /* 0x000fe200078e0cff */
[----:B------:R-:W-:Y:S01]  /*1480*/  ULOP3.LUT UR44, UR4, 0x10000, URZ, 0xfc, !UPT ;  /* 0x00010000042c7892 */ /* 0x000fe2000f8efc3f */
[----:B------:R-:W-:Y:S01]  /*1490*/  LOP3.LUT R64, R64, 0x18, RZ, 0x3c, !PT ;  /* 0x0000001840407812 */ /* 0x000fe200078e3cff */
[----:B------:R-:W-:Y:S01]  /*14a0*/  VIADD R63, R61, UR42 ;  /* 0x0000002a3d3f7c36 */ /* 0x000fe20008000000 */
[----:B------:R-:W-:Y:S01]  /*14b0*/  ULOP3.LUT UR45, UR5, 0x10000, URZ, 0xfc, !UPT ;  /* 0x00010000052d7892 */ /* 0x000fe2000f8efc3f */
[----:B------:R-:W-:-:S11]  /*14c0*/  VIADD R65, R65, UR6 ;  /* 0x0000000641417c36 */ /* 0x000fd60008000000 */
.L_x_98:
[----:B------:R-:W-:Y:S01]  /*14d0*/  SHF.L.U32 R0, R71, 0x1f, RZ ;  /* 0x0000001f47007819 */ /* 0x000fe200000006ff */
[----:B------:R-:W-:Y:S02]  /*14e0*/  ULDC UR4, c[0x0][0x28c] ;  /* 0x0000a30000047ab9 */ /* 0x000fe40000000800 */
[----:B------:R-:W-:Y:S01]  /*14f0*/  ISETP.LT.AND P1, PT, RZ, UR4, PT ;  /* 0x00000004ff007c0c */ /* 0x000fe2000bf21270 */
[----:B-1----:R-:W1:Y:S02]  /*1500*/  SYNCS.PHASECHK.TRANS64.TRYWAIT P0, [R61+UR42], R0 ;  /* 0x000000003d0075a7 */ /* 0x002e64000800016a */
[----:B-1-34-:R-:W-:Y:S10]  /*1510*/  @!P0 BRA `(.L_x_15) ;  /* 0x0000004400408947 */ /* 0x01aff40003800000 */
.L_x_121:
[----:B------:R-:W-:Y:S05]  /*1520*/  @P1 BRA `(.L_x_16) ;  /* 0x0000000000401947 */ /* 0x000fea0003800000 */
[----:B-1----:R-:W-:Y:S01]  /*1530*/  MOV R0, 0x0 ;  /* 0x0000000000007802 */ /* 0x002fe20000000f00 */
[----:B------:R-:W-:Y:S01]  /*1540*/  ULDC.64 UR4, c[0x4][0x68] ;  /* 0x01001a0000047ab9 */ /* 0x000fe20000000a00 */
[----:B------:R-:W-:Y:S01]  /*1550*/  ULDC.64 UR6, c[0x4][0x8] ;  /* 0x0100020000067ab9 */ /* 0x000fe20000000a00 */
[----:B------:R-:W-:Y:S01]  /*1560*/  IMAD.U32 R4, RZ, RZ, UR4 ;  /* 0x00000004ff047e24 */ /* 0x000fe2000f8e00ff */
[----:B------:R1:W2:Y:S01]  /*1570*/  LDC.64 R14, c[0x4][R0] ;  /* 0x01000000000e7b82 */ /* 0x0002a20000000a00 */
[----:B------:R-:W-:Y:S01]  /*1580*/  IMAD.U32 R5, RZ, RZ, UR5 ;  /* 0x00000005ff057e24 */ /* 0x000fe2000f8e00ff */
[----:B------:R-:W-:Y:S01]  /*1590*/  ULDC.64 UR4, c[0x4][0x70] ;  /* 0x01001c0000047ab9 */ /* 0x000fe20000000a00 */
[----:B------:R-:W-:Y:S02]  /*15a0*/  IMAD.U32 R10, RZ, RZ, UR6 ;  /* 0x00000006ff0a7e24 */ /* 0x000fe4000f8e00ff */
[----:B------:R-:W-:Y:S02]  /*15b0*/  IMAD.U32 R6, RZ, RZ, UR4 ;  /* 0x00000004ff067e24 */ /* 0x000fe4000f8e00ff */
[----:B------:R-:W-:-:S02]  /*15c0*/  IMAD.U32 R7, RZ, RZ, UR5 ;  /* 0x00000005ff077e24 */ /* 0x000fc4000f8e00ff */
[----:B------:R-:W-:Y:S02]  /*15d0*/  IMAD.U32 R11, RZ, RZ, UR7 ;  /* 0x00000007ff0b7e24 */ /* 0x000fe4000f8e00ff */
[----:B------:R-:W-:Y:S02]  /*15e0*/  IMAD.MOV.U32 R8, RZ, RZ, 0x1e1 ;  /* 0x000001e1ff087424 */ /* 0x000fe400078e00ff */
[----:B0-----:R-:W-:Y:S02]  /*15f0*/  IMAD.MOV.U32 R12, RZ, RZ, 0x1 ;  /* 0x00000001ff0c7424 */ /* 0x001fe400078e00ff */
[----:B-1----:R-:W-:-:S07]  /*1600*/  IMAD.MOV.U32 R13, RZ, RZ, RZ ;  /* 0x000000ffff0d7224 */ /* 0x002fce00078e00ff */
[----:B------:R-:W-:-:S07]  /*1610*/  LEPC R20, `(.L_x_16) ;  /* 0x000000001014794e */ /* 0x000fce0000000000 */
[----:B--2--5:R-:W-:Y:S05]  /*1620*/  CALL.ABS.NOINC R14 ;  /* 0x000000000e007343 */ /* 0x024fea0003c00000 */
.L_x_16:
[----:B------:R-:W-:-:S13]  /*1630*/  ISETP.NE.AND P0, PT, R70, 0x3, PT ;  /* 0x000000034600780c */ /* 0x000fda0003f05270 */
[----:B------:R-:W-:Y:S05]  /*1640*/  @!P0 BRA `(.L_x_17) ;  /* 0x0000000000048947 */ /* 0x000fea0003800000 */
[----:B------:R-:W-:Y:S01]  /*1650*/  BPT.TRAP 0x1 ;  /* 0x000000040000795c */ /* 0x000fe20000300000 */
.L_x_17:
[----:B------:R-:W-:Y:S02]  /*1660*/  IMAD.U32 R3, RZ, RZ, UR38 ;  /* 0x00000026ff037e24 */ /* 0x000fe4000f8e00ff */
[----:B-1----:R-:W-:-:S03]  /*1670*/  IMAD.U32 R0, RZ, RZ, UR39 ;  /* 0x00000027ff007e24 */ /* 0x002fc6000f8e00ff */
[----:B------:R-:W-:Y:S02]  /*1680*/  LEA R3, R3, UR41, 0x3 ;  /* 0x0000002903037c11 */ /* 0x000fe4000f8e18ff */
[----:B------:R-:W-:-:S04]  /*1690*/  SHF.L.U32 R0, R0, 0x1f, RZ ;  /* 0x0000001f00007819 */ /* 0x000fc800000006ff */
[----:B------:R1:W2:Y:S01]  /*16a0*/  SYNCS.PHASECHK.TRANS64.TRYWAIT P1, [R3+URZ], R0 ;  /* 0x00000000030075a7 */ /* 0x0002a2000802017f */
[----:B------:R-:W-:Y:S05]  /*16b0*/  @!P0 BRA `(.L_x_18) ;  /* 0x0000000000048947 */ /* 0x000fea0003800000 */
[----:B------:R-:W-:Y:S01]  /*16c0*/  BPT.TRAP 0x1 ;  /* 0x000000040000795c */ /* 0x000fe20000300000 */
.L_x_18:
[----:B--2---:R-:W-:Y:S05]  /*16d0*/  @P1 BRA `(.L_x_19) ;  /* 0x0000000000081947 */ /* 0x004fea0003800000 */
[----:B------:R-:W2:Y:S02]  /*16e0*/  SYNCS.PHASECHK.TRANS64.TRYWAIT P1, [R3+URZ], R0 ;  /* 0x00000000030075a7 */ /* 0x000ea4000802017f */
[----:B--2---:R-:W-:Y:S05]  /*16f0*/  @!P1 BRA `(.L_x_20) ;  /* 0x0000004000dc9947 */ /* 0x004fea0003800000 */
.L_x_19:
[----:B------:R-:W-:Y:S05]  /*1700*/  WARPSYNC.ALL ;  /* 0x0000000000007948 */ /* 0x000fea0003800000 */
[----:B------:R-:W-:Y:S01]  /*1710*/  ULEA UR8, UR38, UR44, 0x9 ;  /* 0x0000002c26087291 */ /* 0x000fe2000f8e483f */
[----:B------:R-:W-:Y:S01]  /*1720*/  WARPGROUP.ARRIVE ;  /* 0x00000000000079c5 */ /* 0x000fe20000000000 */
[----:B------:R-:W-:Y:S01]  /*1730*/  ULEA UR9, UR38, UR45, 0x9 ;  /* 0x0000002d26097291 */ /* 0x000fe2000f8e483f */
[----:B-12---:R-:W-:Y:S01]  /*1740*/  IMAD.U32 R0, RZ, RZ, UR43 ;  /* 0x0000002bff007e24 */ /* 0x006fe2000f8e00ff */
[----:B------:R-:W-:Y:S01]  /*1750*/  UMOV UR5, 0x40000040 ;  /* 0x4000004000057882 */ /* 0x000fe20000000000 */
[----:B------:R-:W-:-:S02]  /*1760*/  UMOV UR7, 0x40000040 ;  /* 0x4000004000077882 */ /* 0x000fc40000000000 */
[----:B------:R-:W-:Y:S01]  /*1770*/  UMOV UR4, UR8 ;  /* 0x0000000800047c82 */ /* 0x000fe20008000000 */
[----:B------:R-:W-:Y:S01]  /*1780*/  ISETP.GE.AND P1, PT, R0, 0x1, PT ;  /* 0x000000010000780c */ /* 0x000fe20003f26270 */
[----:B------:R-:W-:Y:S02]  /*1790*/  UMOV UR6, UR9 ;  /* 0x0000000900067c82 */ /* 0x000fe40008000000 */
[----:B------:R-:W-:Y:S01]  /*17a0*/  HGMMA.64x64x16.F32.BF16 R24, gdesc[UR4], RZ, !UPT, gsb0 ;  /* 0x00e00000041879f0 */ /* 0x000fe2000c0018ff */
[----:B------:R-:W-:Y:S02]  /*17b0*/  UIADD3 UR4, UR8, 0x2, URZ ;  /* 0x0000000208047890 */ /* 0x000fe4000fffe03f */
[----:B------:R-:W-:Y:S01]  /*17c0*/  UIADD3 UR6, UR9, 0x2, URZ ;  /* 0x0000000209067890 */ /* 0x000fe2000fffe03f */
[----:B------:R-:W-:Y:S01]  /*17d0*/  UMOV UR5, 0x40000040 ;  /* 0x4000004000057882 */ /* 0x000fe20000000000 */
[----:B------:R-:W-:Y:S01]  /*17e0*/  UMOV UR7, 0x40000040 ;  /* 0x4000004000077882 */ /* 0x000fe20000000000 */
[----:B------:R-:W-:-:S02]  /*17f0*/  WARPGROUP.DEPBAR.LE gsb0, 0x0 ;  /* 0x00008000000079c5 */ /* 0x000fc40000010000 */
[----:B------:R-:W-:-:S06]  /*1800*/  WARPGROUP.ARRIVE ;  /* 0x00000000000079c5 */ /* 0x000fcc0000000000 */
[----:B------:R-:W-:Y:S01]  /*1810*/  HGMMA.64x64x16.F32.BF16 R24, gdesc[UR4], R24, gsb0 ;  /* 0x00e00000041879f0 */ /* 0x000fe20008001818 */
[----:B------:R-:W-:Y:S02]  /*1820*/  UIADD3 UR4, UR8, 0x4, URZ ;  /* 0x0000000408047890 */ /* 0x000fe4000fffe03f */
[----:B------:R-:W-:Y:S01]  /*1830*/  UIADD3 UR6, UR9, 0x4, URZ ;  /* 0x0000000409067890 */ /* 0x000fe2000fffe03f */
[----:B------:R-:W-:Y:S01]  /*1840*/  UMOV UR5, 0x40000040 ;  /* 0x4000004000057882 */ /* 0x000fe20000000000 */
[----:B------:R-:W-:Y:S01]  /*1850*/  UMOV UR7, 0x40000040 ;  /* 0x4000004000077882 */ /* 0x000fe20000000000 */
[----:B------:R-:W-:Y:S02]  /*1860*/  WARPGROUP.DEPBAR.LE gsb0, 0x0 ;  /* 0x00008000000079c5 */ /* 0x000fe40000010000 */
        /* <DEDUP_REMOVED lines=8> */
[----:B------:R-:W-:Y:S03]  /*18f0*/  HGMMA.64x64x16.F32.BF16 R24, gdesc[UR4], R24, gsb0 ;  /* 0x00e00000041879f0 */ /* 0x000fe60008001818 */
[----:B------:R-:W-:Y:S02]  /*1900*/  WARPGROUP.DEPBAR.LE gsb0, 0x0 ;  /* 0x00008000000079c5 */ /* 0x000fe40000010000 */
[----:B------:R-:W-:Y:S05]  /*1910*/  @!P1 BRA `(.L_x_21) ;  /* 0x0000000400109947 */ /* 0x000fea0003800000 */
[----:B------:R-:W-:Y:S01]  /*1920*/  UIADD3 UR4, UR38, 0x1, URZ ;  /* 0x0000000126047890 */ /* 0x000fe2000fffe03f */
[----:B------:R-:W-:Y:S01]  /*1930*/  IMAD.U32 R0, RZ, RZ, UR43 ;  /* 0x0000002bff007e24 */ /* 0x000fe2000f8e00ff */
[----:B------:R-:W-:Y:S02]  /*1940*/  UMOV UR9, UR38 ;  /* 0x0000002600097c82 */ /* 0x000fe40008000000 */
[----:B------:R-:W-:-:S04]  /*1950*/  UISETP.NE.AND UP0, UPT, UR4, 0x5, UPT ;  /* 0x000000050400788c */ /* 0x000fc8000bf05270 */
[----:B------:R-:W-:Y:S02]  /*1960*/  USEL UR5, URZ, 0x1, UP0 ;  /* 0x000000013f057887 */ /* 0x000fe40008000000 */
[----:B------:R-:W-:Y:S02]  /*1970*/  USEL UR8, UR4, URZ, UP0 ;  /* 0x0000003f04087287 */ /* 0x000fe40008000000 */
[----:B------:R-:W-:-:S06]  /*1980*/  ULOP3.LUT UR5, UR39, UR5, URZ, 0x3c, !UPT ;  /* 0x0000000527057292 */ /* 0x000fcc000f8e3c3f */
[----:B------:R-:W-:-:S07]  /*1990*/  IMAD.U32 R5, RZ, RZ, UR5 ;  /* 0x00000005ff057e24 */ /* 0x000fce000f8e00ff */
.L_x_28:
[----:B-12---:R-:W-:Y:S05]  /*19a0*/  @!P0 BRA `(.L_x_22) ;  /* 0x0000000000048947 */ /* 0x006fea0003800000 */
[----:B------:R-:W-:Y:S01]  /*19b0*/  BPT.TRAP 0x1 ;  /* 0x000000040000795c */ /* 0x000fe20000300000 */
.L_x_22:
[----:B------:R-:W-:Y:S01]  /*19c0*/  ULEA UR4, UR8, UR41, 0x3 ;  /* 0x0000002908047291 */ /* 0x000fe2000f8e183f */
[----:B------:R-:W-:-:S08]  /*19d0*/  SHF.L.U32 R3, R5, 0x1f, RZ ;  /* 0x0000001f05037819 */ /* 0x000fd000000006ff */
[----:B------:R1:W2:Y:S01]  /*19e0*/  SYNCS.PHASECHK.TRANS64.TRYWAIT P1, [UR4], R3 ;  /* 0x00000003ff0075a7 */ /* 0x0002a20008020144 */
[----:B------:R-:W-:Y:S05]  /*19f0*/  @!P0 BRA `(.L_x_23) ;  /* 0x0000000000048947 */ /* 0x000fea0003800000 */
[----:B------:R-:W-:Y:S01]  /*1a00*/  BPT.TRAP 0x1 ;  /* 0x000000040000795c */ /* 0x000fe20000300000 */
.L_x_23:
[----:B--2---:R-:W-:Y:S05]  /*1a10*/  @P1 BRA `(.L_x_24) ;  /* 0x0000000000081947 */ /* 0x004fea0003800000 */
[----:B------:R-:W2:Y:S02]  /*1a20*/  SYNCS.PHASECHK.TRANS64.TRYWAIT P1, [UR4], R3 ;  /* 0x00000003ff0075a7 */ /* 0x000ea40008020144 */
[----:B--2---:R-:W-:Y:S05]  /*1a30*/  @!P1 BRA `(.L_x_25) ;  /* 0x0000004000209947 */ /* 0x004fea0003800000 */
.L_x_24:
[----:B------:R-:W-:Y:S01]  /*1a40*/  ULEA UR10, UR8, UR44, 0x9 ;  /* 0x0000002c080a7291 */ /* 0x000fe2000f8e483f */
[----:B------:R-:W-:Y:S01]  /*1a50*/  WARPGROUP.ARRIVE ;  /* 0x00000000000079c5 */ /* 0x000fe20000000000 */
[----:B------:R-:W-:Y:S01]  /*1a60*/  ULEA UR11, UR8, UR45, 0x9 ;  /* 0x0000002d080b7291 */ /* 0x000fe2000f8e483f */
[----:B------:R-:W-:Y:S01]  /*1a70*/  UMOV UR5, 0x40000040 ;  /* 0x4000004000057882 */ /* 0x000fe20000000000 */
[----:B------:R-:W-:-:S03]  /*1a80*/  UMOV UR7, 0x40000040 ;  /* 0x4000004000077882 */ /* 0x000fc60000000000 */
[----:B------:R-:W-:Y:S02]  /*1a90*/  UMOV UR4, UR10 ;  /* 0x0000000a00047c82 */ /* 0x000fe40008000000 */
[----:B------:R-:W-:Y:S02]  /*1aa0*/  UMOV UR6, UR11 ;  /* 0x0000000b00067c82 */ /* 0x000fe40008000000 */
[----:B------:R-:W-:Y:S01]  /*1ab0*/  HGMMA.64x64x16.F32.BF16 R24, gdesc[UR4], R24, gsb0 ;  /* 0x00e00000041879f0 */ /* 0x000fe20008001818 */
        /* <DEDUP_REMOVED lines=23> */
[----:B------:R-:W-:Y:S01]  /*1c30*/  BPT.TRAP 0x1 ;  /* 0x000000040000795c */ /* 0x000fe20000300000 */
.L_x_26:
[----:B------:R-:W-:Y:S01]  /*1c40*/  ULEA UR4, UR9, UR41, 0x3 ;  /* 0x0000002909047291 */ /* 0x000fe2000f8e183f */
[----:B------:R-:W-:-:S03]  /*1c50*/  ISETP.GT.U32.AND P1, PT, R16, 0x1, PT ;  /* 0x000000011000780c */ /* 0x000fc60003f24070 */
[----:B------:R-:W-:-:S04]  /*1c60*/  UIADD3 UR4, UR4, 0x28, URZ ;  /* 0x0000002804047890 */ /* 0x000fc8000fffe03f */
[----:B------:R-:W-:-:S09]  /*1c70*/  UPRMT UR4, URZ, 0x654, UR4 ;  /* 0x000006543f047896 */ /* 0x000fd20008000004 */
[----:B------:R-:W-:Y:S01]  /*1c80*/  SYNCS.ARRIVE.TRANS64.RED.A1T0 RZ, [UR4], RZ ;  /* 0x000000ffffff79a7 */ /* 0x000fe20008100404 */
[----:B------:R-:W-:Y:S05]  /*1c90*/  @P1 BRA `(.L_x_27) ;  /* 0x0000000000041947 */ /* 0x000fea0003800000 */
[----:B------:R-:W-:Y:S01]  /*1ca0*/  BPT.TRAP 0x1 ;  /* 0x000000040000795c */ /* 0x000fe20000300000 */
.L_x_27:
[----:B------:R-:W-:Y:S01]  /*1cb0*/  UIADD3 UR8, UR8, 0x1, URZ ;  /* 0x0000000108087890 */ /* 0x000fe2000fffe03f */
[C---:B------:R-:W-:Y:S01]  /*1cc0*/  ISETP.GT.AND P1, PT, R0.reuse, 0x1, PT ;  /* 0x000000010000780c */ /* 0x040fe20003f24270 */
[----:B------:R-:W-:Y:S01]  /*1cd0*/  UIADD3 UR9, UR9, 0x1, URZ ;  /* 0x0000000109097890 */ /* 0x000fe2000fffe03f */
[----:B------:R-:W-:Y:S01]  /*1ce0*/  VIADD R0, R0, 0xffffffff ;  /* 0xffffffff00007836 */ /* 0x000fe20000000000 */
[----:B------:R-:W-:Y:S02]  /*1cf0*/  UISETP.NE.AND UP0, UPT, UR8, 0x5, UPT ;  /* 0x000000050800788c */ /* 0x000fe4000bf05270 */
[----:B------:R-:W-:Y:S02]  /*1d00*/  UISETP.NE.AND UP1, UPT, UR9, 0x5, UPT ;  /* 0x000000050900788c */ /* 0x000fe4000bf25270 */
[----:B------:R-:W-:Y:S02]  /*1d10*/  USEL UR4, URZ, 0x1, UP0 ;  /* 0x000000013f047887 */ /* 0x000fe40008000000 */
[----:B------:R-:W-:-:S02]  /*1d20*/  USEL UR8, UR8, URZ, UP0 ;  /* 0x0000003f08087287 */ /* 0x000fc40008000000 */
[----:B------:R-:W-:Y:S02]  /*1d30*/  USEL UR9, UR9, URZ, UP1 ;  /* 0x0000003f09097287 */ /* 0x000fe40008800000 */
[----:B------:R-:W-:Y:S01]  /*1d40*/  LOP3.LUT R5, R5, UR4, RZ, 0x3c, !PT ;  /* 0x0000000405057c12 */ /* 0x000fe2000f8e3cff */
[----:B------:R-:W-:Y:S09]  /*1d50*/  @P1 BRA `(.L_x_28) ;  /* 0xfffffffc00101947 */ /* 0x000ff2000383ffff */
.L_x_21:
[----:B------:R-:W3:Y:S01]  /*1d60*/  LDC R0, c[0x0][0x28c] ;  /* 0x0000a300ff007b82 */ /* 0x000ee20000000800 */
[----:B------:R4:W-:Y:S01]  /*1d70*/  SYNCS.ARRIVE.TRANS64.A1T0 RZ, [R62+UR47], RZ ;  /* 0x000000ff3eff79a7 */ /* 0x0009e2000810002f */
[----:B---3--:R-:W-:-:S13]  /*1d80*/  ISETP.GE.AND P1, PT, R0, 0x1, PT ;  /* 0x000000010000780c */ /* 0x008fda0003f26270 */
[----:B----4-:R-:W-:Y:S05]  /*1d90*/  @!P1 BRA `(.L_x_29) ;  /* 0x0000000000349947 */ /* 0x010fea0003800000 */
[----:B------:R-:W-:Y:S05]  /*1da0*/  @!P0 BRA `(.L_x_30) ;  /* 0x0000000000048947 */ /* 0x000fea0003800000 */
[----:B------:R-:W-:Y:S01]  /*1db0*/  BPT.TRAP 0x1 ;  /* 0x000000040000795c */ /* 0x000fe20000300000 */
.L_x_30:
[----:B------:R-:W-:Y:S01]  /*1dc0*/  UIADD3 UR6, UR43, UR38, URZ ;  /* 0x000000262b067290 */ /* 0x000fe2000fffe03f */
[----:B------:R-:W-:-:S03]  /*1dd0*/  ISETP.GT.U32.AND P0, PT, R16, 0x1, PT ;  /* 0x000000011000780c */ /* 0x000fc60003f04070 */
[----:B------:R-:W-:-:S04]  /*1de0*/  UIMAD.WIDE.U32 UR4, UR6, -0x33333333, URZ ;  /* 0xcccccccd060478a5 */ /* 0x000fc8000f8e003f */
[----:B------:R-:W-:-:S04]  /*1df0*/  USHF.R.U32.HI UR4, URZ, 0x2, UR5 ;  /* 0x000000023f047899 */ /* 0x000fc80008011605 */
[----:B------:R-:W-:-:S04]  /*1e00*/  UIMAD UR6, UR4, -0x5, UR6 ;  /* 0xfffffffb040678a4 */ /* 0x000fc8000f8e0206 */
[----:B------:R-:W-:-:S04]  /*1e10*/  ULEA UR6, UR6, UR41, 0x3 ;  /* 0x0000002906067291 */ /* 0x000fc8000f8e183f */
[----:B------:R-:W-:-:S04]  /*1e20*/  UIADD3 UR6, UR6, 0x28, URZ ;  /* 0x0000002806067890 */ /* 0x000fc8000fffe03f */
[----:B------:R-:W-:-:S09]  /*1e30*/  UPRMT UR6, URZ, 0x654, UR6 ;  /* 0x000006543f067896 */ /* 0x000fd20008000006 */
[----:B------:R-:W-:Y:S01]  /*1e40*/  SYNCS.ARRIVE.TRANS64.RED.A1T0 RZ, [UR6], RZ ;  /* 0x000000ffffff79a7 */ /* 0x000fe20008100406 */
[----:B------:R-:W-:Y:S05]  /*1e50*/  @P0 BRA `(.L_x_29) ;  /* 0x0000000000040947 */ /* 0x000fea0003800000 */
[----:B------:R-:W-:Y:S01]  /*1e60*/  BPT.TRAP 0x1 ;  /* 0x000000040000795c */ /* 0x000fe20000300000 */
.L_x_29:
[----:B------:R-:W-:Y:S01]  /*1e70*/  SHF.L.U32 R0, R71, 0x1f, RZ ;  /* 0x0000001f47007819 */ /* 0x000fe200000006ff */
[----:B------:R-:W-:Y:S01]  /*1e80*/  UIADD3 UR38, UR46, UR38, URZ ;  /* 0x000000262e267290 */ /* 0x000fe2000fffe03f */
[----:B------:R-:W3:Y:S01]  /*1e90*/  LDC R7, c[0x0][0x288] ;  /* 0x0000a200ff077b82 */ /* 0x000ee20000000800 */
[----:B------:R-:W-:Y:S01]  /*1ea0*/  UISETP.GE.U32.AND UP1, UPT, UR46, 0x5, UPT ;  /* 0x000000052e00788c */ /* 0x000fe2000bf26070 */
[----:B------:R-:W-:Y:S01]  /*1eb0*/  IMAD.SHL.U32 R8, R60, 0x2, RZ ;  /* 0x000000023c087824 */ /* 0x000fe200078e00ff */
[----:B------:R-:W-:Y:S02]  /*1ec0*/  UISETP.GT.U32.AND UP0, UPT, UR38, 0x4, UPT ;  /* 0x000000042600788c */ /* 0x000fe4000bf04070 */
[----:B------:R-:W-:Y:S02]  /*1ed0*/  UIMAD.WIDE.U32 UR4, UR38, -0x33333333, URZ ;  /* 0xcccccccd260478a5 */ /* 0x000fe4000f8e003f */
[----:B------:R-:W-:Y:S01]  /*1ee0*/  UISETP.LT.U32.AND UP0, UPT, UR46, 0x5, UP0 ;  /* 0x000000052e00788c */ /* 0x000fe20008701070 */
[----:B------:R-:W4:Y:S01]  /*1ef0*/  SYNCS.PHASECHK.TRANS64.TRYWAIT P0, [R61+UR42+0x10], R0 ;  /* 0x000010003d0075a7 */ /* 0x000f22000800016a */
[----:B------:R-:W-:Y:S01]  /*1f00*/  USHF.R.U32.HI UR4, URZ, 0x2, UR5 ;  /* 0x000000023f047899 */ /* 0x000fe20008011605 */
[----:B------:R-:W-:Y:S01]  /*1f10*/  SHF.R.S32.HI R9, RZ, 0x1f, R8 ;  /* 0x0000001fff097819 */ /* 0x000fe20000011408 */
[----:B------:R-:W-:-:S02]  /*1f20*/  USEL UR6, URZ, 0x1, !UP0 ;  /* 0x000000013f067887 */ /* 0x000fc4000c000000 */
[----:B------:R-:W-:Y:S02]  /*1f30*/  UIMAD UR38, UR4, -0x5, UR38 ;  /* 0xfffffffb042678a4 */ /* 0x000fe4000f8e0226 */
[----:B------:R-:W-:-:S04]  /*1f40*/  ULOP3.LUT UR39, UR39, UR6, URZ, 0x3c, !UPT ;  /* 0x0000000627277292 */ /* 0x000fc8000f8e3c3f */
[----:B------:R-:W-:Y:S01]  /*1f50*/  @UP1 ULOP3.LUT UR39, UR39, 0x1, UR4, 0x78, !UPT ;  /* 0x0000000127271892 */ /* 0x000fe2000f8e7804 */
[----:B---34-:R-:W-:Y:S11]  /*1f60*/  @!P0 BRA `(.L_x_31) ;  /* 0x0000003800ec8947 */ /* 0x018ff60003800000 */
.L_x_122:
[----:B---3--:R-:W-:Y:S01]  /*1f70*/  IMAD.SHL.U32 R0, R19, 0x40, RZ ;  /* 0x0000004013007824 */ /* 0x008fe200078e00ff */
[----:B------:R-:W-:Y:S01]  /*1f80*/  ULDC UR6, c[0x0][0x284] ;  /* 0x0000a10000067ab9 */ /* 0x000fe20000000800 */
[----:B------:R-:W-:Y:S01]  /*1f90*/  IMAD.SHL.U32 R14, R22, 0x40, RZ ;  /* 0x00000040160e7824 */ /* 0x000fe200078e00ff */
[----:B------:R-:W-:Y:S01]  /*1fa0*/  SHF.R.S32.HI R11, RZ, 0x1f, R2 ;  /* 0x0000001fff0b7819 */ /* 0x000fe20000011402 */
[----:B------:R-:W-:Y:S01]  /*1fb0*/  ULDC.64 UR4, c[0x0][0x5d0] ;  /* 0x0001740000047ab9 */ /* 0x000fe20000000a00 */
[----:B------:R-:W-:Y:S01]  /*1fc0*/  ISETP.GE.AND P0, PT, R0, UR6, PT ;  /* 0x0000000600007c0c */ /* 0x000fe2000bf06270 */
[----:B--2---:R-:W-:Y:S01]  /*1fd0*/  IMAD.WIDE.U32 R4, R2, UR4, R8 ;  /* 0x0000000402047c25 */ /* 0x004fe2000f8e0008 */
[----:B------:R-:W-:Y:S02]  /*1fe0*/  SHF.R.S32.HI R15, RZ, 0x1f, R14 ;  /* 0x0000001fff0f7819 */ /* 0x000fe4000001140e */
[C---:B------:R-:W-:Y:S01]  /*1ff0*/  ISETP.GE.OR P0, PT, R14.reuse, R7, P0 ;  /* 0x000000070e00720c */ /* 0x040fe20000706670 */
[----:B-1----:R-:W-:Y:S01]  /*2000*/  IMAD R3, R11, UR4, RZ ;  /* 0x000000040b037c24 */ /* 0x002fe2000f8e02ff */
[----:B------:R-:W-:-:S03]  /*2010*/  IADD3 R4, P1, R14, R4, RZ ;  /* 0x000000040e047210 */ /* 0x000fc60007f3e0ff */
[----:B------:R-:W-:-:S05]  /*2020*/  IMAD R3, R2, UR5, R3 ;  /* 0x0000000502037c24 */ /* 0x000fca000f8e0203 */
[----:B------:R-:W-:-:S03]  /*2030*/  IADD3.X R5, R15, R5, R3, P1, !PT ;  /* 0x000000050f057210 */ /* 0x000fc60000ffe403 */
[----:B------:R-:W-:Y:S05]  /*2040*/  @P0 BRA `(.L_x_32) ;  /* 0x0000002000b00947 */ /* 0x000fea0003800000 */
[----:B------:R-:W1:Y:S01]  /*2050*/  LDC.64 R74, c[0x0][0x5c8] ;  /* 0x00017200ff4a7b82 */ /* 0x000e620000000a00 */
[----:B-----5:R-:W-:Y:S01]  /*2060*/  FSETP.NEU.AND P0, PT, R57, RZ, PT ;  /* 0x000000ff3900720b */ /* 0x020fe20003f0d000 */
[----:B------:R-:W-:Y:S01]  /*2070*/  IMAD R3, R60, -0x2, R7 ;  /* 0xfffffffe3c037824 */ /* 0x000fe200078e0207 */
[----:B------:R-:W-:Y:S01]  /*2080*/  BSSY B0, `(.L_x_32) ;  /* 0x0000228000007945 */ /* 0x000fe20003800000 */
[----:B------:R-:W-:-:S04]  /*2090*/  IMAD.WIDE R66, R19, 0x40, R58 ;  /* 0x0000004013427825 */ /* 0x000fc800078e023a */
[----:B------:R-:W-:Y:S02]  /*20a0*/  IMAD.IADD R3, R3, 0x1, -R14 ;  /* 0x0000000103037824 */ /* 0x000fe400078e0a0e */
[----:B------:R-:W-:-:S03]  /*20b0*/  IMAD.IADD R0, R65, 0x1, -R0 ;  /* 0x0000000141007824 */ /* 0x000fc600078e0a00 */
[----:B------:R-:W-:-:S04]  /*20c0*/  ISETP.GT.AND P2, PT, R3, RZ, PT ;  /* 0x000000ff0300720c */ /* 0x000fc80003f44270 */
[----:B------:R-:W-:Y:S01]  /*20d0*/  ISETP.GT.AND P1, PT, R0, RZ, P2 ;  /* 0x000000ff0000720c */ /* 0x000fe20001724270 */
[-C--:B-1----:R-:W-:Y:S02]  /*20e0*/  IMAD R6, R67, R74.reuse, RZ ;  /* 0x0000004a43067224 */ /* 0x082fe400078e02ff */
[----:B------:R-:W-:-:S04]  /*20f0*/  IMAD.WIDE.U32 R68, R66, R74, R4 ;  /* 0x0000004a42447225 */ /* 0x000fc800078e0004 */
[----:B------:R-:W-:-:S04]  /*2100*/  IMAD R5, R66, R75, R6 ;  /* 0x0000004b42057224 */ /* 0x000fc800078e0206 */
[----:B------:R-:W-:Y:S01]  /*2110*/  IMAD.IADD R7, R69, 0x1, R5 ;  /* 0x0000000145077824 */ /* 0x000fe200078e0205 */
[----:B------:R-:W-:Y:S06]  /*2120*/  @!P0 BRA `(.L_x_33) ;  /* 0x0000001400e48947 */ /* 0x000fec0003800000 */
[----:B------:R-:W1:Y:S01]  /*2130*/  LDC.64 R72, c[0x0][0x5b8] ;  /* 0x00016e00ff487b82 */ /* 0x000e620000000a00 */
[----:B------:R-:W-:-:S07]  /*2140*/  ULDC.64 UR4, c[0x0][0x5c0] ;  /* 0x0001700000047ab9 */ /* 0x000fce0000000a00 */
[----:B------:R-:W2:Y:S08]  /*2150*/  LDC.64 R76, c[0x0][0x5b0] ;  /* 0x00016c00ff4c7b82 */ /* 0x000eb00000000a00 */
[----:B------:R-:W0:Y:S01]  /*2160*/  LDC.64 R78, c[0x0][0x5a8] ;  /* 0x00016a00ff4e7b82 */ /* 0x000e220000000a00 */
[-C--:B-1----:R-:W-:Y:S02]  /*2170*/  IMAD R6, R11, R72.reuse, RZ ;  /* 0x000000480b067224 */ /* 0x082fe400078e02ff */
[----:B------:R-:W-:-:S04]  /*2180*/  IMAD.WIDE.U32 R4, R2, R72, R8 ;  /* 0x0000004802047225 */ /* 0x000fc800078e0008 */
[----:B------:R-:W-:Y:S01]  /*2190*/  IMAD R69, R2, R73, R6 ;  /* 0x0000004902457224 */ /* 0x000fe200078e0206 */
[----:B------:R-:W-:Y:S01]  /*21a0*/  IADD3 R10, P0, R14, R4, RZ ;  /* 0x000000040e0a7210 */ /* 0x000fe20007f1e0ff */
[----:B--2---:R-:W-:-:S03]  /*21b0*/  IMAD R4, R67, R76, RZ ;  /* 0x0000004c43047224 */ /* 0x004fc600078e02ff */
[----:B------:R-:W-:Y:S01]  /*21c0*/  IADD3.X R11, R15, R5, R69, P0, !PT ;  /* 0x000000050f0b7210 */ /* 0x000fe200007fe445 */
[C---:B------:R-:W-:Y:S02]  /*21d0*/  IMAD R73, R66.reuse, R77, R4 ;  /* 0x0000004d42497224 */ /* 0x040fe400078e0204 */
[----:B------:R-:W-:-:S04]  /*21e0*/  IMAD.WIDE.U32 R4, R66, R76, R10 ;  /* 0x0000004c42047225 */ /* 0x000fc800078e000a */
[----:B------:R-:W-:Y:S01]  /*21f0*/  IMAD.IADD R5, R5, 0x1, R73 ;  /* 0x0000000105057824 */ /* 0x000fe200078e0249 */
[----:B0-----:R-:W-:-:S04]  /*2200*/  LEA R12, P0, R4, R78, 0x1 ;  /* 0x0000004e040c7211 */ /* 0x001fc800078008ff */
[----:B------:R-:W-:-:S05]  /*2210*/  LEA.HI.X R13, R4, R79, R5, 0x1, P0 ;  /* 0x0000004f040d7211 */ /* 0x000fca00000f0c05 */
[----:B------:R-:W2:Y:S01]  /*2220*/  @P1 LDG.E.LTC128B.U16 R19, desc[UR36][R12.64] ;  /* 0x000000240c131981 */ /* 0x000ea2000c1e1520 */
[----:B------:R-:W-:Y:S01]  /*2230*/  IMAD.WIDE.U32 R4, R66, R76, R14 ;  /* 0x0000004c42047225 */ /* 0x000fe200078e000e */
[----:B------:R-:W-:Y:S02]  /*2240*/  BSSY B1, `(.L_x_34) ;  /* 0x0000015000017945 */ /* 0x000fe40003800000 */
[----:B------:R-:W-:-:S04]  /*2250*/  IADD3 R20, P0, R8, R4, RZ ;  /* 0x0000000408147210 */ /* 0x000fc80007f1e0ff */
[----:B------:R-:W-:Y:S02]  /*2260*/  IADD3.X R21, R9, R73, R5, P0, !PT ;  /* 0x0000004909157210 */ /* 0x000fe400007fe405 */
[----:B------:R-:W-:Y:S01]  /*2270*/  LEA R6, P0, R68, UR4, 0x1 ;  /* 0x0000000444067c11 */ /* 0x000fe2000f8008ff */
[----:B------:R-:W-:-:S03]  /*2280*/  IMAD.WIDE.U32 R20, R2, R72, R20 ;  /* 0x0000004802147225 */ /* 0x000fc600078e0014 */
[----:B------:R-:W-:Y:S02]  /*2290*/  LEA.HI.X R7, R68, UR5, R7, 0x1, P0 ;  /* 0x0000000544077c11 */ /* 0x000fe400080f0c07 */
[----:B------:R-:W-:-:S04]  /*22a0*/  ISETP.GT.AND P0, PT, R3, 0x1, PT ;  /* 0x000000010300780c */ /* 0x000fc80003f04270 */
[----:B------:R-:W-:Y:S01]  /*22b0*/  ISETP.GT.AND P3, PT, R0, RZ, P0 ;  /* 0x000000ff0000720c */ /* 0x000fe20000764270 */
[----:B--2---:R-:W-:-:S04]  /*22c0*/  IMAD.U32 R4, R19, 0x10000, RZ ;  /* 0x0001000013047824 */ /* 0x004fc800078e00ff */
[----:B------:R-:W-:Y:S01]  /*22d0*/  FMUL R5, R4, R57 ;  /* 0x0000003904057220 */ /* 0x000fe20000400000 */
[----:B------:R-:W-:-:S03]  /*22e0*/  LEA R4, P4, R20, R78, 0x1 ;  /* 0x0000004e14047211 */ /* 0x000fc600078808ff */
[----:B------:R-:W-:-:S05]  /*22f0*/  FFMA R5, R24, R56, R5 ;  /* 0x0000003818057223 */ /* 0x000fca0000000005 */
[----:B------:R-:W-:Y:S01]  /*2300*/  F2FP.BF16.F32.PACK_AB R12, RZ, R5 ;  /* 0x00000005ff0c723e */ /* 0x000fe200000010ff */
[----:B------:R-:W-:-:S03]  /*2310*/  IMAD.IADD R5, R69, 0x1, R21 ;  /* 0x0000000145057824 */ /* 0x000fc600078e0215 */
[----:B------:R-:W-:Y:S01]  /*2320*/  PRMT R13, R12, 0x7610, R13 ;  /* 0x000076100c0d7816 */ /* 0x000fe2000000000d */
[----:B------:R-:W-:Y:S01]  /*2330*/  IMAD.SHL.U32 R12, R76, 0x8, RZ ;  /* 0x000000084c0c7824 */ /* 0x000fe200078e00ff */
[----:B------:R-:W-:-:S03]  /*2340*/  LEA.HI.X R5, R20, R79, R5, 0x1, P4 ;  /* 0x0000004f14057211 */ /* 0x000fc600020f0c05 */
[----:B------:R0:W-:Y:S02]  /*2350*/  @P1 STG.E.U16 desc[UR36][R6.64], R13 ;  /* 0x0000000d06001986 */ /* 0x0001e4000c101524 */
[----:B0-----:R-:W-:Y:S01]  /*2360*/  SHF.L.U64.HI R13, R76, 0x3, R77 ;  /* 0x000000034c0d7819 */ /* 0x001fe2000001024d */
[----:B------:R-:W-:Y:S06]  /*2370*/  @!P3 BRA `(.L_x_35) ;  /* 0x000000000004b947 */ /* 0x000fec0003800000 */
[----:B------:R0:W5:Y:S02]  /*2380*/  LDG.E.LTC128B.U16 R19, desc[UR36][R4.64+0x2] ;  /* 0x0000022404137981 */ /* 0x000164000c1e1520 */
.L_x_35:
[----:B------:R-:W-:Y:S05]  /*2390*/  BSYNC B1 ;  /* 0x0000000000017941 */ /* 0x000fea0003800000 */
.L_x_34:
[----:B------:R-:W-:Y:S01]  /*23a0*/  IMAD.WIDE.U32 R66, R66, R76, R12 ;  /* 0x0000004c42427225 */ /* 0x000fe200078e000c */
[----:B------:R-:W-:-:S03]  /*23b0*/  ISETP.GT.AND P2, PT, R0, 0x8, P2 ;  /* 0x000000080000780c */ /* 0x000fc60001744270 */
[----:B-----5:R-:W-:Y:S01]  /*23c0*/  IMAD.U32 R20, R19, 0x10000, RZ ;  /* 0x0001000013147824 */ /* 0x020fe200078e00ff */
[----:B------:R-:W-:Y:S01]  /*23d0*/  IADD3 R10, P1, R10, R66, RZ ;  /* 0x000000420a0a7210 */ /* 0x000fe20007f3e0ff */
[----:B------:R-:W-:Y:S02]  /*23e0*/  IMAD.IADD R73, R73, 0x1, R67 ;  /* 0x0000000149497824 */ /* 0x000fe400078e0243 */
[----:B------:R-:W-:Y:S02]  /*23f0*/  FMUL R20, R20, R57 ;  /* 0x0000003914147220 */ /* 0x000fe40000400000 */
[----:B------:R-:W-:Y:S01]  /*2400*/  IMAD.X R11, R73, 0x1, R11, P1 ;  /* 0x00000001490b7824 */ /* 0x000fe200008e060b */
[----:B------:R-:W-:Y:S01]  /*2410*/  LEA R12, P1, R10, R78, 0x1 ;  /* 0x0000004e0a0c7211 */ /* 0x000fe200078208ff */
[----:B------:R-:W-:-:S03]  /*2420*/  FFMA R20, R25, R56, R20 ;  /* 0x0000003819147223 */ /* 0x000fc60000000014 */
[----:B------:R-:W-:Y:S02]  /*2430*/  LEA.HI.X R13, R10, R79, R11, 0x1, P1 ;  /* 0x0000004f0a0d7211 */ /* 0x000fe400008f0c0b */
[----:B------:R-:W-:-:S05]  /*2440*/  F2FP.BF16.F32.PACK_AB R20, RZ, R20 ;  /* 0x00000014ff14723e */ /* 0x000fca00000010ff */
[----:B------:R1:W-:Y:S04]  /*2450*/  @P3 STG.E.U16 desc[UR36][R6.64+0x2], R20 ;  /* 0x0000021406003986 */ /* 0x0003e8000c101524 */
[----:B------:R-:W2:Y:S01]  /*2460*/  @P2 LDG.E.LTC128B.U16 R19, desc[UR36][R12.64] ;  /* 0x000000240c132981 */ /* 0x000ea2000c1e1520 */
[----:B------:R-:W-:Y:S01]  /*2470*/  IADD3 R14, P1, P3, R8, R66, R14 ;  /* 0x00000042080e7210 */ /* 0x000fe20007b3e00e */
[----:B------:R-:W-:Y:S01]  /*2480*/  BSSY B1, `(.L_x_36) ;  /* 0x0000011000017945 */ /* 0x000fe20003800000 */
[C---:B------:R-:W-:Y:S02]  /*2490*/  SHF.L.U64.HI R11, R74.reuse, 0x4, R75 ;  /* 0x000000044a0b7819 */ /* 0x040fe4000001024b */
[----:B------:R-:W-:Y:S02]  /*24a0*/  IADD3.X R15, R9, R73, R15, P1, P3 ;  /* 0x00000049090f7210 */ /* 0x000fe40000fe640f */
[----:B------:R-:W-:-:S02]  /*24b0*/  LEA R10, P1, R74, R6, 0x4 ;  /* 0x000000064a0a7211 */ /* 0x000fc400078220ff */
[----:B------:R-:W-:Y:S01]  /*24c0*/  ISETP.GT.AND P0, PT, R0, 0x8, P0 ;  /* 0x000000080000780c */ /* 0x000fe20000704270 */
[----:B------:R-:W-:-:S04]  /*24d0*/  IMAD.WIDE.U32 R14, R2, R72, R14 ;  /* 0x00000048020e7225 */ /* 0x000fc800078e000e */
[----:B------:R-:W-:Y:S02]  /*24e0*/  IMAD.X R11, R11, 0x1, R7, P1 ;  /* 0x000000010b0b7824 */ /* 0x000fe400008e0607 */
[----:B------:R-:W-:Y:S02]  /*24f0*/  IMAD.IADD R2, R69, 0x1, R15 ;  /* 0x0000000145027824 */ /* 0x000fe400078e020f */
[----:B--2---:R-:W-:-:S04]  /*2500*/  IMAD.U32 R8, R19, 0x10000, RZ ;  /* 0x0001000013087824 */ /* 0x004fc800078e00ff */
[----:B------:R-:W-:Y:S01]  /*2510*/  FMUL R9, R8, R57 ;  /* 0x0000003908097220 */ /* 0x000fe20000400000 */
[----:B------:R-:W-:-:S03]  /*2520*/  LEA R8, P3, R14, R78, 0x1 ;  /* 0x0000004e0e087211 */ /* 0x000fc600078608ff */
[----:B------:R-:W-:-:S05]  /*2530*/  FFMA R9, R26, R56, R9 ;  /* 0x000000381a097223 */ /* 0x000fca0000000009 */
[----:B------:R-:W-:Y:S02]  /*2540*/  F2FP.BF16.F32.PACK_AB R12, RZ, R9 ;  /* 0x00000009ff0c723e */ /* 0x000fe400000010ff */
[----:B------:R-:W-:-:S03]  /*2550*/  LEA.HI.X R9, R14, R79, R2, 0x1, P3 ;  /* 0x0000004f0e097211 */ /* 0x000fc600018f0c02 */
[----:B------:R1:W-:Y:S01]  /*2560*/  @P2 STG.E.U16 desc[UR36][R10.64], R12 ;  /* 0x0000000c0a002986 */ /* 0x0003e2000c101524 */
[----:B------:R-:W-:Y:S05]  /*2570*/  @!P0 BRA `(.L_x_37) ;  /* 0x0000000000048947 */ /* 0x000fea0003800000 */
[----:B------:R2:W5:Y:S02]  /*2580*/  LDG.E.LTC128B.U16 R19, desc[UR36][R8.64+0x2] ;  /* 0x0000022408137981 */ /* 0x000564000c1e1520 */
.L_x_37:
[----:B------:R-:W-:Y:S05]  /*2590*/  BSYNC B1 ;  /* 0x0000000000017941 */ /* 0x000fea0003800000 */
.L_x_36:
[----:B-----5:R-:W-:Y:S01]  /*25a0*/  IMAD.U32 R2, R19, 0x10000, RZ ;  /* 0x0001000013027824 */ /* 0x020fe200078e00ff */
[----:B------:R-:W-:Y:S01]  /*25b0*/  ISETP.GT.AND P1, PT, R3, 0x8, PT ;  /* 0x000000080300780c */ /* 0x000fe20003f24270 */
[----:B------:R-:W-:Y:S02]  /*25c0*/  BSSY B1, `(.L_x_38) ;  /* 0x0000008000017945 */ /* 0x000fe40003800000 */
[----:B------:R-:W-:Y:S01]  /*25d0*/  FMUL R2, R2, R57 ;  /* 0x0000003902027220 */ /* 0x000fe20000400000 */
[----:B------:R-:W-:-:S03]  /*25e0*/  ISETP.GT.AND P2, PT, R0, RZ, P1 ;  /* 0x000000ff0000720c */ /* 0x000fc60000f44270 */
[----:B------:R-:W-:-:S05]  /*25f0*/  FFMA R2, R27, R56, R2 ;  /* 0x000000381b027223 */ /* 0x000fca0000000002 */
[----:B------:R-:W-:-:S05]  /*2600*/  F2FP.BF16.F32.PACK_AB R2, RZ, R2 ;  /* 0x00000002ff02723e */ /* 0x000fca00000010ff */
[----:B------:R3:W-:Y:S01]  /*2610*/  @P0 STG.E.U16 desc[UR36][R10.64+0x2], R2 ;  /* 0x000002020a000986 */ /* 0x0007e2000c101524 */
[----:B------:R-:W-:Y:S05]  /*2620*/  @!P2 BRA `(.L_x_39) ;  /* 0x000000000004a947 */ /* 0x000fea0003800000 */
[----:B------:R4:W5:Y:S02]  /*2630*/  LDG.E.LTC128B.U16 R19, desc[UR36][R4.64+0x10] ;  /* 0x0000102404137981 */ /* 0x000964000c1e1520 */
.L_x_39:
[----:B------:R-:W-:Y:S05]  /*2640*/  BSYNC B1 ;  /* 0x0000000000017941 */ /* 0x000fea0003800000 */
.L_x_38:
[----:B---3-5:R-:W-:Y:S01]  /*2650*/  IMAD.U32 R2, R19, 0x10000, RZ ;  /* 0x0001000013027824 */ /* 0x028fe200078e00ff */
        /* <DEDUP_REMOVED lines=9> */
.L_x_41:
[----:B------:R-:W-:Y:S05]  /*26f0*/  BSYNC B1 ;  /* 0x0000000000017941 */ /* 0x000fea0003800000 */
.L_x_40:
[----:B-----5:R-:W-:Y:S01]  /*2700*/  IMAD.U32 R2, R19, 0x10000, RZ ;  /* 0x0001000013027824 */ /* 0x020fe200078e00ff */
[----:B------:R-:W-:Y:S01]  /*2710*/  ISETP.GT.AND P1, PT, R0, 0x8, P1 ;  /* 0x000000080000780c */ /* 0x000fe20000f24270 */
[----:B------:R-:W-:Y:S02]  /*2720*/  BSSY B1, `(.L_x_42) ;  /* 0x0000007000017945 */ /* 0x000fe40003800000 */
[----:B------:R-:W-:-:S04]  /*2730*/  FMUL R2, R2, R57 ;  /* 0x0000003902027220 */ /* 0x000fc80000400000 */
[----:B------:R-:W-:-:S05]  /*2740*/  FFMA R2, R29, R56, R2 ;  /* 0x000000381d027223 */ /* 0x000fca0000000002 */
[----:B------:R-:W-:-:S05]  /*2750*/  F2FP.BF16.F32.PACK_AB R2, RZ, R2 ;  /* 0x00000002ff02723e */ /* 0x000fca00000010ff */
[----:B------:R0:W-:Y:S01]  /*2760*/  @P3 STG.E.U16 desc[UR36][R6.64+0x12], R2 ;  /* 0x0000120206003986 */ /* 0x0001e2000c101524 */
[----:B------:R-:W-:Y:S05]  /*2770*/  @!P1 BRA `(.L_x_43) ;  /* 0x0000000000049947 */ /* 0x000fea0003800000 */
[----:B------:R0:W5:Y:S02]  /*2780*/  LDG.E.LTC128B.U16 R19, desc[UR36][R8.64+0x10] ;  /* 0x0000102408137981 */ /* 0x000164000c1e1520 */
.L_x_43:
[----:B------:R-:W-:Y:S05]  /*2790*/  BSYNC B1 ;  /* 0x0000000000017941 */ /* 0x000fea0003800000 */
.L_x_42:
[----:B0----5:R-:W-:Y:S01]  /*27a0*/  IMAD.U32 R2, R19, 0x10000, RZ ;  /* 0x0001000013027824 */ /* 0x021fe200078e00ff */
[----:B------:R-:W-:Y:S01]  /*27b0*/  ISETP.GT.AND P0, PT, R0, 0x8, P0 ;  /* 0x000000080000780c */ /* 0x000fe20000704270 */
[----:B------:R-:W-:Y:S02]  /*27c0*/  BSSY B1, `(.L_x_44) ;  /* 0x0000007000017945 */ /* 0x000fe40003800000 */
[----:B---3--:R-:W-:-:S04]  /*27d0*/  FMUL R13, R2, R57 ;  /* 0x00000039020d7220 */ /* 0x008fc80000400000 */
[----:B------:R-:W-:-:S05]  /*27e0*/  FFMA R13, R30, R56, R13 ;  /* 0x000000381e0d7223 */ /* 0x000fca000000000d */
[----:B------:R-:W-:-:S05]  /*27f0*/  F2FP.BF16.F32.PACK_AB R13, RZ, R13 ;  /* 0x0000000dff0d723e */ /* 0x000fca00000010ff */
[----:B------:R0:W-:Y:S01]  /*2800*/  @P1 STG.E.U16 desc[UR36][R10.64+0x10], R13 ;  /* 0x0000100d0a001986 */ /* 0x0001e2000c101524 */
[----:B------:R-:W-:Y:S05]  /*2810*/  @!P0 BRA `(.L_x_45) ;  /* 0x0000000000048947 */ /* 0x000fea0003800000 */
[----:B------:R3:W5:Y:S02]  /*2820*/  LDG.E.LTC128B.U16 R19, desc[UR36][R8.64+0x12] ;  /* 0x0000122408137981 */ /* 0x000764000c1e1520 */
.L_x_45:
[----:B------:R-:W-:Y:S05]  /*2830*/  BSYNC B1 ;  /* 0x0000000000017941 */ /* 0x000fea0003800000 */
.L_x_44:
        /* <DEDUP_REMOVED lines=10> */
.L_x_47:
[----:B------:R-:W-:Y:S05]  /*28e0*/  BSYNC B1 ;  /* 0x0000000000017941 */ /* 0x000fea0003800000 */
.L_x_46:
[----:B0----5:R-:W-:Y:S01]  /*28f0*/  IMAD.U32 R2, R19, 0x10000, RZ ;  /* 0x0001000013027824 */ /* 0x021fe200078e00ff */
        /* <DEDUP_REMOVED lines=9> */
.L_x_49:
[----:B------:R-:W-:Y:S05]  /*2990*/  BSYNC B1 ;  /* 0x0000000000017941 */ /* 0x000fea0003800000 */
.L_x_48:
        /* <DEDUP_REMOVED lines=9> */
.L_x_51:
[----:B------:R-:W-:Y:S05]  /*2a30*/  BSYNC B1 ;  /* 0x0000000000017941 */ /* 0x000fea0003800000 */
.L_x_50:
[----:B0----5:R-:W-:Y:S01]  /*2a40*/  IMAD.U32 R2, R19, 0x10000, RZ ;  /* 0x0001000013027824 */ /* 0x021fe200078e00ff */
        /* <DEDUP_REMOVED lines=8> */
.L_x_53:
[----:B------:R-:W-:Y:S05]  /*2ad0*/  BSYNC B1 ;  /* 0x0000000000017941 */ /* 0x000fea0003800000 */
.L_x_52:
        /* <DEDUP_REMOVED lines=10> */
.L_x_55:
[----:B------:R-:W-:Y:S05]  /*2b80*/  BSYNC B1 ;  /* 0x0000000000017941 */ /* 0x000fea0003800000 */
.L_x_54:
        /* <DEDUP_REMOVED lines=10> */
.L_x_57:
[----:B------:R-:W-:Y:S05]  /*2c30*/  BSYNC B1 ;  /* 0x0000000000017941 */ /* 0x000fea0003800000 */
.L_x_56:
        /* <DEDUP_REMOVED lines=9> */
.L_x_59:
[----:B------:R-:W-:Y:S05]  /*2cd0*/  BSYNC B1 ;  /* 0x0000000000017941 */ /* 0x000fea0003800000 */
.L_x_58:
        /* <DEDUP_REMOVED lines=9> */
.L_x_61:
[----:B------:R-:W-:Y:S05]  /*2d70*/  BSYNC B1 ;  /* 0x0000000000017941 */ /* 0x000fea0003800000 */
.L_x_60:
        /* <DEDUP_REMOVED lines=10> */
.L_x_63:
[----:B------:R-:W-:Y:S05]  /*2e20*/  BSYNC B1 ;  /* 0x0000000000017941 */ /* 0x000fea0003800000 */
.L_x_62:
        /* <DEDUP_REMOVED lines=10> */
.L_x_65:
[----:B------:R-:W-:Y:S05]  /*2ed0*/  BSYNC B1 ;  /* 0x0000000000017941 */ /* 0x000fea0003800000 */
.L_x_64:
        /* <DEDUP_REMOVED lines=9> */
.L_x_67:
[----:B------:R-:W-:Y:S05]  /*2f70*/  BSYNC B1 ;  /* 0x0000000000017941 */ /* 0x000fea0003800000 */
.L_x_66:
        /* <DEDUP_REMOVED lines=9> */
.L_x_69:
[----:B------:R-:W-:Y:S05]  /*3010*/  BSYNC B1 ;  /* 0x0000000000017941 */ /* 0x000fea0003800000 */
.L_x_68:
        /* <DEDUP_REMOVED lines=10> */
.L_x_71:
[----:B------:R-:W-:Y:S05]  /*30c0*/  BSYNC B1 ;  /* 0x0000000000017941 */ /* 0x000fea0003800000 */
.L_x_70:
        /* <DEDUP_REMOVED lines=10> */
.L_x_73:
[----:B------:R-:W-:Y:S05]  /*3170*/  BSYNC B1 ;  /* 0x0000000000017941 */ /* 0x000fea0003800000 */
.L_x_72:
        /* <DEDUP_REMOVED lines=9> */
.L_x_75:
[----:B------:R-:W-:Y:S05]  /*3210*/  BSYNC B1 ;  /* 0x0000000000017941 */ /* 0x000fea0003800000 */
.L_x_74:
        /* <DEDUP_REMOVED lines=9> */
.L_x_77:
[----:B------:R-:W-:Y:S05]  /*32b0*/  BSYNC B1 ;  /* 0x0000000000017941 */ /* 0x000fea0003800000 */
.L_x_76:
        /* <DEDUP_REMOVED lines=10> */
.L_x_79:
[----:B------:R-:W-:Y:S05]  /*3360*/  BSYNC B1 ;  /* 0x0000000000017941 */ /* 0x000fea0003800000 */
.L_x_78:
        /* <DEDUP_REMOVED lines=10> */
.L_x_81:
[----:B------:R-:W-:Y:S05]  /*3410*/  BSYNC B1 ;  /* 0x0000000000017941 */ /* 0x000fea0003800000 */
.L_x_80:
        /* <DEDUP_REMOVED lines=9> */
.L_x_83:
[----:B------:R-:W-:Y:S05]  /*34b0*/  BSYNC B1 ;  /* 0x0000000000017941 */ /* 0x000fea0003800000 */
.L_x_82:
        /* <DEDUP_REMOVED lines=9> */
.L_x_85:
[----:B------:R-:W-:Y:S05]  /*3550*/  BSYNC B1 ;  /* 0x0000000000017941 */ /* 0x000fea0003800000 */
.L_x_84:
        /* <DEDUP_REMOVED lines=10> */
.L_x_87:
[----:B------:R-:W-:Y:S05]  /*3600*/  BSYNC B1 ;  /* 0x0000000000017941 */ /* 0x000fea0003800000 */
.L_x_86:
[----:B0----5:R-:W-:Y:S01]  /*3610*/  IMAD.U32 R2, R19, 0x10000, RZ ;  /* 0x0001000013027824 */ /* 0x021fe200078e00ff */
[----:B------:R-:W-:Y:S01]  /*3620*/  ISETP.GT.AND P0, PT, R3, 0x39, PT ;  /* 0x000000390300780c */ /* 0x000fe20003f04270 */
[----:B------:R-:W-:Y:S01]  /*3630*/  @P2 IMAD.MOV.U32 R3, RZ, RZ, R7 ;  /* 0x000000ffff032224 */ /* 0x000fe200078e0007 */
[----:B------:R-:W-:Y:S01]  /*3640*/  BSSY B1, `(.L_x_88) ;  /* 0x0000009000017945 */ /* 0x000fe20003800000 */
[----:B------:R-:W-:Y:S01]  /*3650*/  FMUL R13, R2, R57 ;  /* 0x00000039020d7220 */ /* 0x000fe20000400000 */
[----:B------:R-:W-:Y:S01]  /*3660*/  @P2 IMAD.MOV.U32 R2, RZ, RZ, R6 ;  /* 0x000000ffff022224 */ /* 0x000fe200078e0006 */
[----:B------:R-:W-:Y:S02]  /*3670*/  ISETP.GT.AND P3, PT, R0, RZ, P0 ;  /* 0x000000ff0000720c */ /* 0x000fe40000764270 */
[----:B------:R-:W-:-:S05]  /*3680*/  FFMA R13, R52, R56, R13 ;  /* 0x00000038340d7223 */ /* 0x000fca000000000d */
[----:B------:R-:W-:-:S05]  /*3690*/  F2FP.BF16.F32.PACK_AB R13, RZ, R13 ;  /* 0x0000000dff0d723e */ /* 0x000fca00000010ff */
[----:B------:R0:W-:Y:S01]  /*36a0*/  @P2 STG.E.U16 desc[UR36][R2.64+0x70], R13 ;  /* 0x0000700d02002986 */ /* 0x0001e2000c101524 */
[----:B------:R-:W-:Y:S05]  /*36b0*/  @!P3 BRA `(.L_x_89) ;  /* 0x000000000004b947 */ /* 0x000fea0003800000 */
[----:B------:R0:W5:Y:S02]  /*36c0*/  LDG.E.LTC128B.U16 R19, desc[UR36][R4.64+0x72] ;  /* 0x0000722404137981 */ /* 0x000164000c1e1520 */
.L_x_89:
[----:B------:R-:W-:Y:S05]  /*36d0*/  BSYNC B1 ;  /* 0x0000000000017941 */ /* 0x000fea0003800000 */
.L_x_88:
        /* <DEDUP_REMOVED lines=9> */
.L_x_91:
[----:B------:R-:W-:Y:S05]  /*3770*/  BSYNC B1 ;  /* 0x0000000000017941 */ /* 0x000fea0003800000 */
.L_x_90:
[----:B0----5:R-:W-:Y:S01]  /*3780*/  IMAD.U32 R2, R19, 0x10000, RZ ;  /* 0x0001000013027824 */ /* 0x021fe200078e00ff */
[----:B------:R-:W-:Y:S01]  /*3790*/  ISETP.GT.AND P0, PT, R0, 0x8, P0 ;  /* 0x000000080000780c */ /* 0x000fe20000704270 */
[----:B------:R-:W-:Y:S02]  /*37a0*/  BSSY B1, `(.L_x_92) ;  /* 0x000000a000017945 */ /* 0x000fe40003800000 */
[----:B------:R-:W-:Y:S01]  /*37b0*/  FMUL R3, R2, R57 ;  /* 0x0000003902037220 */ /* 0x000fe20000400000 */
[----:B------:R-:W-:-:S03]  /*37c0*/  @P1 IMAD.MOV.U32 R2, RZ, RZ, R10 ;  /* 0x000000ffff021224 */ /* 0x000fc600078e000a */
[----:B------:R-:W-:-:S05]  /*37d0*/  FFMA R3, R54, R56, R3 ;  /* 0x0000003836037223 */ /* 0x000fca0000000003 */
[----:B------:R-:W-:-:S04]  /*37e0*/  F2FP.BF16.F32.PACK_AB R3, RZ, R3 ;  /* 0x00000003ff03723e */ /* 0x000fc800000010ff */
[----:B----4-:R-:W-:Y:S01]  /*37f0*/  PRMT R4, R3, 0x7610, R4 ;  /* 0x0000761003047816 */ /* 0x010fe20000000004 */
[----:B------:R-:W-:-:S05]  /*3800*/  @P1 IMAD.MOV.U32 R3, RZ, RZ, R11 ;  /* 0x000000ffff031224 */ /* 0x000fca00078e000b */
[----:B------:R0:W-:Y:S01]  /*3810*/  @P1 STG.E.U16 desc[UR36][R2.64+0x70], R4 ;  /* 0x0000700402001986 */ /* 0x0001e2000c101524 */
[----:B------:R-:W-:Y:S05]  /*3820*/  @!P0 BRA `(.L_x_93) ;  /* 0x0000000000048947 */ /* 0x000fea0003800000 */
[----:B------:R4:W5:Y:S02]  /*3830*/  LDG.E.LTC128B.U16 R19, desc[UR36][R8.64+0x72] ;  /* 0x0000722408137981 */ /* 0x000964000c1e1520 */
.L_x_93:
[----:B------:R-:W-:Y:S05]  /*3840*/  BSYNC B1 ;  /* 0x0000000000017941 */ /* 0x000fea0003800000 */
.L_x_92:
[----:B------:R-:W-:Y:S05]  /*3850*/  @!P0 BRA `(.L_x_94) ;  /* 0x0000000800a88947 */ /* 0x000fea0003800000 */
[----:B-----5:R-:W-:-:S04]  /*3860*/  IMAD.U32 R0, R19, 0x10000, RZ ;  /* 0x0001000013007824 */ /* 0x020fc800078e00ff */
[----:B------:R-:W-:-:S04]  /*3870*/  FMUL R0, R0, R57 ;  /* 0x0000003900007220 */ /* 0x000fc80000400000 */
[----:B------:R-:W-:-:S05]  /*3880*/  FFMA R0, R55, R56, R0 ;  /* 0x0000003837007223 */ /* 0x000fca0000000000 */
[----:B------:R-:W-:-:S05]  /*3890*/  F2FP.BF16.F32.PACK_AB R0, RZ, R0 ;  /* 0x00000000ff00723e */ /* 0x000fca00000010ff */
[----:B------:R0:W-:Y:S01]  /*38a0*/  STG.E.U16 desc[UR36][R10.64+0x72], R0 ;  /* 0x000072000a007986 */ /* 0x0001e2000c101524 */
[----:B------:R-:W-:Y:S05]  /*38b0*/  BRA `(.L_x_94) ;  /* 0x0000000800907947 */ /* 0x000fea0003800000 */
.L_x_33:
[----:B------:R-:W-:Y:S01]  /*38c0*/  ISETP.GT.AND P0, PT, R3, 0x1, PT ;  /* 0x000000010300780c */ /* 0x000fe20003f04270 */
[----:B------:R-:W-:Y:S01]  /*38d0*/  ULDC.64 UR4, c[0x0][0x5c0] ;  /* 0x0001700000047ab9 */ /* 0x000fe20000000a00 */
[-C--:B------:R-:W-:Y:S01]  /*38e0*/  FMUL R24, R24, R56.reuse ;  /* 0x0000003818187220 */ /* 0x080fe20000400000 */
[-C--:B------:R-:W-:Y:S01]  /*38f0*/  FMUL R25, R25, R56.reuse ;  /* 0x0000003819197220 */ /* 0x080fe20000400000 */
[----:B------:R-:W-:Y:S01]  /*3900*/  ISETP.GT.AND P3, PT, R0, RZ, P0 ;  /* 0x000000ff0000720c */ /* 0x000fe20000764270 */
[-C--:B------:R-:W-:Y:S01]  /*3910*/  FMUL R26, R26, R56.reuse ;  /* 0x000000381a1a7220 */ /* 0x080fe20000400000 */
[----:B------:R-:W-:Y:S01]  /*3920*/  LEA R4, P4, R68, UR4, 0x1 ;  /* 0x0000000444047c11 */ /* 0x000fe2000f8808ff */
[----:B------:R-:W-:Y:S01]  /*3930*/  FMUL R27, R27, R56 ;  /* 0x000000381b1b7220 */ /* 0x000fe20000400000 */
[----:B------:R-:W-:Y:S01]  /*3940*/  F2FP.BF16.F32.PACK_AB R24, RZ, R24 ;  /* 0x00000018ff18723e */ /* 0x000fe200000010ff */
[-C--:B------:R-:W-:Y:S01]  /*3950*/  FMUL R28, R28, R56.reuse ;  /* 0x000000381c1c7220 */ /* 0x080fe20000400000 */
[----:B------:R-:W-:Y:S01]  /*3960*/  LEA.HI.X R5, R68, UR5, R7, 0x1, P4 ;  /* 0x0000000544057c11 */ /* 0x000fe2000a0f0c07 */
[-C--:B------:R-:W-:Y:S01]  /*3970*/  FMUL R29, R29, R56.reuse ;  /* 0x000000381d1d7220 */ /* 0x080fe20000400000 */
[----:B------:R-:W-:Y:S01]  /*3980*/  F2FP.BF16.F32.PACK_AB R25, RZ, R25 ;  /* 0x00000019ff19723e */ /* 0x000fe200000010ff */
[-C--:B------:R-:W-:Y:S01]  /*3990*/  FMUL R30, R30, R56.reuse ;  /* 0x000000381e1e7220 */ /* 0x080fe20000400000 */
[----:B------:R-:W-:Y:S01]  /*39a0*/  SHF.L.U64.HI R75, R74, 0x4, R75 ;  /* 0x000000044a4b7819 */ /* 0x000fe2000001024b */
[----:B------:R-:W-:Y:S01]  /*39b0*/  @P1 STG.E.U16 desc[UR36][R4.64], R24 ;  /* 0x0000001804001986 */ /* 0x000fe2000c101524 */
[----:B------:R-:W-:Y:S01]  /*39c0*/  ISETP.GT.AND P1, PT, R3, 0x8, PT ;  /* 0x000000080300780c */ /* 0x000fe20003f24270 */
[----:B------:R-:W-:Y:S01]  /*39d0*/  FMUL R31, R31, R56 ;  /* 0x000000381f1f7220 */ /* 0x000fe20000400000 */
[----:B------:R-:W-:Y:S01]  /*39e0*/  ISETP.GT.AND P4, PT, R0, 0x8, P0 ;  /* 0x000000080000780c */ /* 0x000fe20000784270 */
[----:B------:R-:W-:Y:S01]  /*39f0*/  @P3 STG.E.U16 desc[UR36][R4.64+0x2], R25 ;  /* 0x0000021904003986 */ /* 0x000fe2000c101524 */
[----:B------:R-:W-:Y:S01]  /*3a00*/  LEA R6, P3, R74, R4, 0x4 ;  /* 0x000000044a067211 */ /* 0x000fe200078620ff */
[-C--:B------:R-:W-:Y:S01]  /*3a10*/  FMUL R32, R32, R56.reuse ;  /* 0x0000003820207220 */ /* 0x080fe20000400000 */
[C---:B------:R-:W-:Y:S01]  /*3a20*/  ISETP.GT.AND P2, PT, R0.reuse, 0x8, P2 ;  /* 0x000000080000780c */ /* 0x040fe20001744270 */
[-C--:B------:R-:W-:Y:S01]  /*3a30*/  FMUL R33, R33, R56.reuse ;  /* 0x0000003821217220 */ /* 0x080fe20000400000 */
[----:B------:R-:W-:Y:S01]  /*3a40*/  ISETP.GT.AND P0, PT, R3, 0x9, PT ;  /* 0x000000090300780c */ /* 0x000fe20003f04270 */
[----:B------:R-:W-:Y:S01]  /*3a50*/  IMAD.X R7, R75, 0x1, R5, P3 ;  /* 0x000000014b077824 */ /* 0x000fe200018e0605 */
[----:B------:R-:W-:Y:S01]  /*3a60*/  ISETP.GT.AND P5, PT, R0, RZ, P1 ;  /* 0x000000ff0000720c */ /* 0x000fe20000fa4270 */
[-C--:B------:R-:W-:Y:S01]  /*3a70*/  FMUL R34, R34, R56.reuse ;  /* 0x0000003822227220 */ /* 0x080fe20000400000 */
[----:B------:R-:W-:Y:S01]  /*3a80*/  ISETP.GT.AND P3, PT, R0, RZ, P0 ;  /* 0x000000ff0000720c */ /* 0x000fe20000764270 */
[----:B------:R-:W-:Y:S01]  /*3a90*/  FMUL R35, R35, R56 ;  /* 0x0000003823237220 */ /* 0x000fe20000400000 */
[----:B------:R-:W-:Y:S01]  /*3aa0*/  F2FP.BF16.F32.PACK_AB R26, RZ, R26 ;  /* 0x0000001aff1a723e */ /* 0x000fe200000010ff */
[-C--:B------:R-:W-:Y:S01]  /*3ab0*/  FMUL R36, R36, R56.reuse ;  /* 0x0000003824247220 */ /* 0x080fe20000400000 */
[----:B------:R-:W-:Y:S01]  /*3ac0*/  F2FP.BF16.F32.PACK_AB R27, RZ, R27 ;  /* 0x0000001bff1b723e */ /* 0x000fe200000010ff */
[----:B------:R-:W-:Y:S01]  /*3ad0*/  FMUL R37, R37, R56 ;  /* 0x0000003825257220 */ /* 0x000fe20000400000 */
[----:B------:R-:W-:Y:S01]  /*3ae0*/  F2FP.BF16.F32.PACK_AB R28, RZ, R28 ;  /* 0x0000001cff1c723e */ /* 0x000fe200000010ff */
[----:B------:R-:W-:Y:S01]  /*3af0*/  @P2 STG.E.U16 desc[UR36][R6.64], R26 ;  /* 0x0000001a06002986 */ /* 0x000fe2000c101524 */
[----:B------:R-:W-:Y:S01]  /*3b00*/  F2FP.BF16.F32.PACK_AB R29, RZ, R29 ;  /* 0x0000001dff1d723e */ /* 0x000fe200000010ff */
[-C--:B------:R-:W-:Y:S01]  /*3b10*/  FMUL R38, R38, R56.reuse ;  /* 0x0000003826267220 */ /* 0x080fe20000400000 */
[C---:B------:R-:W-:Y:S01]  /*3b20*/  ISETP.GT.AND P2, PT, R0.reuse, 0x8, P1 ;  /* 0x000000080000780c */ /* 0x040fe20000f44270 */
[----:B------:R-:W-:Y:S01]  /*3b30*/  @P4 STG.E.U16 desc[UR36][R6.64+0x2], R27 ;  /* 0x0000021b06004986 */ /* 0x000fe2000c101524 */
[----:B------:R-:W-:Y:S01]  /*3b40*/  ISETP.GT.AND P1, PT, R3, 0x10, PT ;  /* 0x000000100300780c */ /* 0x000fe20003f24270 */
[----:B------:R-:W-:Y:S01]  /*3b50*/  FMUL R39, R39, R56 ;  /* 0x0000003827277220 */ /* 0x000fe20000400000 */
[----:B------:R-:W-:Y:S01]  /*3b60*/  F2FP.BF16.F32.PACK_AB R30, RZ, R30 ;  /* 0x0000001eff1e723e */ /* 0x000fe200000010ff */
[----:B------:R-:W-:Y:S01]  /*3b70*/  @P5 STG.E.U16 desc[UR36][R4.64+0x10], R28 ;  /* 0x0000101c04005986 */ /* 0x000fe2000c101524 */
[----:B------:R-:W-:Y:S01]  /*3b80*/  ISETP.GT.AND P4, PT, R0, RZ, P1 ;  /* 0x000000ff0000720c */ /* 0x000fe20000f84270 */
[-C--:B------:R-:W-:Y:S01]  /*3b90*/  FMUL R40, R40, R56.reuse ;  /* 0x0000003828287220 */ /* 0x080fe20000400000 */
[----:B------:R-:W-:Y:S01]  /*3ba0*/  F2FP.BF16.F32.PACK_AB R31, RZ, R31 ;  /* 0x0000001fff1f723e */ /* 0x000fe200000010ff */
[----:B------:R-:W-:Y:S01]  /*3bb0*/  @P3 STG.E.U16 desc[UR36][R4.64+0x12], R29 ;  /* 0x0000121d04003986 */ /* 0x000fe2000c101524 */
[----:B------:R-:W-:Y:S01]  /*3bc0*/  ISETP.GT.AND P3, PT, R0, 0x8, P0 ;  /* 0x000000080000780c */ /* 0x000fe20000764270 */
[----:B------:R-:W-:Y:S01]  /*3bd0*/  FMUL R41, R41, R56 ;  /* 0x0000003829297220 */ /* 0x000fe20000400000 */
[----:B------:R-:W-:Y:S01]  /*3be0*/  ISETP.GT.AND P0, PT, R3, 0x11, PT ;  /* 0x000000110300780c */ /* 0x000fe20003f04270 */
[----:B------:R-:W-:Y:S01]  /*3bf0*/  @P2 STG.E.U16 desc[UR36][R6.64+0x10], R30 ;  /* 0x0000101e06002986 */ /* 0x000fe2000c101524 */
[----:B------:R-:W-:Y:S01]  /*3c00*/  F2FP.BF16.F32.PACK_AB R32, RZ, R32 ;  /* 0x00000020ff20723e */ /* 0x000fe200000010ff */
[-C--:B------:R-:W-:Y:S01]  /*3c10*/  FMUL R42, R42, R56.reuse ;  /* 0x000000382a2a7220 */ /* 0x080fe20000400000 */
[C---:B------:R-:W-:Y:S01]  /*3c20*/  ISETP.GT.AND P5, PT, R0.reuse, RZ, P0 ;  /* 0x000000ff0000720c */ /* 0x040fe200007a4270 */
[-C--:B------:R-:W-:Y:S01]  /*3c30*/  FMUL R43, R43, R56.reuse ;  /* 0x000000382b2b7220 */ /* 0x080fe20000400000 */
[----:B------:R-:W-:Y:S01]  /*3c40*/  ISETP.GT.AND P2, PT, R0, 0x8, P1 ;  /* 0x000000080000780c */ /* 0x000fe20000f44270 */
[-C--:B------:R-:W-:Y:S01]  /*3c50*/  FMUL R44, R44, R56.reuse ;  /* 0x000000382c2c7220 */ /* 0x080fe20000400000 */
[----:B------:R-:W-:Y:S01]  /*3c60*/  ISETP.GT.AND P1, PT, R3, 0x18, PT ;  /* 0x000000180300780c */ /* 0x000fe20003f24270 */
[-C--:B------:R-:W-:Y:S01]  /*3c70*/  FMUL R45, R45, R56.reuse ;  /* 0x000000382d2d7220 */ /* 0x080fe20000400000 */
[----:B------:R-:W-:Y:S01]  /*3c80*/  F2FP.BF16.F32.PACK_AB R33, RZ, R33 ;  /* 0x00000021ff21723e */ /* 0x000fe200000010ff */
[----:B------:R-:W-:Y:S01]  /*3c90*/  @P3 STG.E.U16 desc[UR36][R6.64+0x12], R31 ;  /* 0x0000121f06003986 */ /* 0x000fe2000c101524 */
[----:B------:R-:W-:Y:S01]  /*3ca0*/  ISETP.GT.AND P3, PT, R0, 0x8, P0 ;  /* 0x000000080000780c */ /* 0x000fe20000764270 */
[-C--:B------:R-:W-:Y:S01]  /*3cb0*/  FMUL R46, R46, R56.reuse ;  /* 0x000000382e2e7220 */ /* 0x080fe20000400000 */
[----:B------:R-:W-:Y:S01]  /*3cc0*/  ISETP.GT.AND P0, PT, R3, 0x19, PT ;  /* 0x000000190300780c */ /* 0x000fe20003f04270 */
[----:B------:R-:W-:Y:S01]  /*3cd0*/  @P4 STG.E.U16 desc[UR36][R4.64+0x20], R32 ;  /* 0x0000202004004986 */ /* 0x000fe2000c101524 */
[C---:B------:R-:W-:Y:S01]  /*3ce0*/  ISETP.GT.AND P4, PT, R0.reuse, RZ, P1 ;  /* 0x000000ff0000720c */ /* 0x040fe20000f84270 */
[----:B------:R-:W-:Y:S01]  /*3cf0*/  FMUL R47, R47, R56 ;  /* 0x000000382f2f7220 */ /* 0x000fe20000400000 */
[----:B------:R-:W-:Y:S01]  /*3d00*/  F2FP.BF16.F32.PACK_AB R34, RZ, R34 ;  /* 0x00000022ff22723e */ /* 0x000fe200000010ff */
[----:B------:R-:W-:Y:S01]  /*3d10*/  @P5 STG.E.U16 desc[UR36][R4.64+0x22], R33 ;  /* 0x0000222104005986 */ /* 0x000fe2000c101524 */
[----:B------:R-:W-:Y:S01]  /*3d20*/  ISETP.GT.AND P5, PT, R0, RZ, P0 ;  /* 0x000000ff0000720c */ /* 0x000fe200007a4270 */
[----:B------:R-:W-:Y:S01]  /*3d30*/  FMUL R48, R48, R56 ;  /* 0x0000003830307220 */ /* 0x000fe20000400000 */
[----:B------:R-:W-:Y:S01]  /*3d40*/  F2FP.BF16.F32.PACK_AB R35, RZ, R35 ;  /* 0x00000023ff23723e */ /* 0x000fe200000010ff */
[----:B------:R-:W-:Y:S01]  /*3d50*/  @P2 STG.E.U16 desc[UR36][R6.64+0x20], R34 ;  /* 0x0000202206002986 */ /* 0x000fe2000c101524 */
[----:B------:R-:W-:Y:S01]  /*3d60*/  F2FP.BF16.F32.PACK_AB R36, RZ, R36 ;  /* 0x00000024ff24723e */ /* 0x000fe200000010ff */
[-C--:B------:R-:W-:Y:S01]  /*3d70*/  FMUL R49, R49, R56.reuse ;  /* 0x0000003831317220 */ /* 0x080fe20000400000 */
[----:B------:R-:W-:Y:S01]  /*3d80*/  ISETP.GT.AND P2, PT, R0, 0x8, P1 ;  /* 0x000000080000780c */ /* 0x000fe20000f44270 */
[----:B------:R-:W-:Y:S01]  /*3d90*/  @P3 STG.E.U16 desc[UR36][R6.64+0x22], R35 ;  /* 0x0000222306003986 */ /* 0x000fe2000c101524 */
[----:B------:R-:W-:Y:S01]  /*3da0*/  ISETP.GT.AND P1, PT, R3, 0x20, PT ;  /* 0x000000200300780c */ /* 0x000fe20003f24270 */
[-C--:B------:R-:W-:Y:S01]  /*3db0*/  FMUL R50, R50, R56.reuse ;  /* 0x0000003832327220 */ /* 0x080fe20000400000 */
[----:B------:R-:W-:Y:S01]  /*3dc0*/  F2FP.BF16.F32.PACK_AB R37, RZ, R37 ;  /* 0x00000025ff25723e */ /* 0x000fe200000010ff */
[----:B------:R-:W-:Y:S01]  /*3dd0*/  @P4 STG.E.U16 desc[UR36][R4.64+0x30], R36 ;  /* 0x0000302404004986 */ /* 0x000fe2000c101524 */
[C---:B------:R-:W-:Y:S01]  /*3de0*/  ISETP.GT.AND P3, PT, R0.reuse, 0x8, P0 ;  /* 0x000000080000780c */ /* 0x040fe20000764270 */
[-C--:B------:R-:W-:Y:S01]  /*3df0*/  FMUL R51, R51, R56.reuse ;  /* 0x0000003833337220 */ /* 0x080fe20000400000 */
[----:B------:R-:W-:Y:S01]  /*3e00*/  ISETP.GT.AND P0, PT, R3, 0x21, PT ;  /* 0x000000210300780c */ /* 0x000fe20003f04270 */
[----:B------:R-:W-:Y:S01]  /*3e10*/  @P5 STG.E.U16 desc[UR36][R4.64+0x32], R37 ;  /* 0x0000322504005986 */ /* 0x000fe2000c101524 */
        /* <DEDUP_REMOVED lines=10> */
[----:B------:R-:W-:-:S02]  /*3ec0*/  F2FP.BF16.F32.PACK_AB R41, RZ, R41 ;  /* 0x00000029ff29723e */ /* 0x000fc400000010ff */
[C---:B------:R-:W-:Y:S01]  /*3ed0*/  ISETP.GT.AND P1, PT, R0.reuse, 0x8, P1 ;  /* 0x000000080000780c */ /* 0x040fe20000f24270 */
[----:B------:R-:W-:Y:S01]  /*3ee0*/  @P3 STG.E.U16 desc[UR36][R6.64+0x32], R39 ;  /* 0x0000322706003986 */ /* 0x000fe2000c101524 */
[C---:B------:R-:W-:Y:S02]  /*3ef0*/  ISETP.GT.AND P2, PT, R0.reuse, 0x8, P0 ;  /* 0x000000080000780c */ /* 0x040fe40000744270 */
[C---:B------:R-:W-:Y:S01]  /*3f00*/  ISETP.GT.AND P0, PT, R3.reuse, 0x29, PT ;  /* 0x000000290300780c */ /* 0x040fe20003f04270 */
[----:B------:R-:W-:Y:S01]  /*3f10*/  @P4 STG.E.U16 desc[UR36][R4.64+0x40], R40 ;  /* 0x0000402804004986 */ /* 0x000fe2000c101524 */
[----:B------:R-:W-:Y:S02]  /*3f20*/  ISETP.GT.AND P4, PT, R3, 0x28, PT ;  /* 0x000000280300780c */ /* 0x000fe40003f84270 */
[----:B------:R-:W-:Y:S01]  /*3f30*/  F2FP.BF16.F32.PACK_AB R42, RZ, R42 ;  /* 0x0000002aff2a723e */ /* 0x000fe200000010ff */
[----:B------:R-:W-:Y:S01]  /*3f40*/  @P5 STG.E.U16 desc[UR36][R4.64+0x42], R41 ;  /* 0x0000422904005986 */ /* 0x000fe2000c101524 */
[----:B------:R-:W-:-:S02]  /*3f50*/  ISETP.GT.AND P5, PT, R0, RZ, P4 ;  /* 0x000000ff0000720c */ /* 0x000fc400027a4270 */
[C---:B------:R-:W-:Y:S01]  /*3f60*/  ISETP.GT.AND P3, PT, R0.reuse, RZ, P0 ;  /* 0x000000ff0000720c */ /* 0x040fe20000764270 */
[----:B------:R-:W-:Y:S01]  /*3f70*/  @P1 STG.E.U16 desc[UR36][R6.64+0x40], R42 ;  /* 0x0000402a06001986 */ /* 0x000fe2000c101524 */
[----:B------:R-:W-:Y:S02]  /*3f80*/  F2FP.BF16.F32.PACK_AB R43, RZ, R43 ;  /* 0x0000002bff2b723e */ /* 0x000fe400000010ff */
[----:B------:R-:W-:Y:S02]  /*3f90*/  F2FP.BF16.F32.PACK_AB R44, RZ, R44 ;  /* 0x0000002cff2c723e */ /* 0x000fe400000010ff */
[C---:B------:R-:W-:Y:S01]  /*3fa0*/  ISETP.GT.AND P4, PT, R0.reuse, 0x8, P4 ;  /* 0x000000080000780c */ /* 0x040fe20002784270 */
[----:B------:R-:W-:Y:S01]  /*3fb0*/  @P2 STG.E.U16 desc[UR36][R6.64+0x42], R43 ;  /* 0x0000422b06002986 */ /* 0x000fe2000c101524 */
[----:B------:R-:W-:Y:S02]  /*3fc0*/  F2FP.BF16.F32.PACK_AB R45, RZ, R45 ;  /* 0x0000002dff2d723e */ /* 0x000fe400000010ff */
[----:B------:R-:W-:Y:S01]  /*3fd0*/  ISETP.GT.AND P2, PT, R3, 0x31, PT ;  /* 0x000000310300780c */ /* 0x000fe20003f44270 */
[----:B------:R-:W-:Y:S01]  /*3fe0*/  @P5 STG.E.U16 desc[UR36][R4.64+0x50], R44 ;  /* 0x0000502c04005986 */ /* 0x000fe2000c101524 */
[----:B------:R-:W-:-:S02]  /*3ff0*/  ISETP.GT.AND P5, PT, R0, 0x8, P0 ;  /* 0x000000080000780c */ /* 0x000fc400007a4270 */
[C---:B------:R-:W-:Y:S01]  /*4000*/  ISETP.GT.AND P1, PT, R3.reuse, 0x38, PT ;  /* 0x000000380300780c */ /* 0x040fe20003f24270 */
[----:B------:R-:W-:Y:S01]  /*4010*/  @P3 STG.E.U16 desc[UR36][R4.64+0x52], R45 ;  /* 0x0000522d04003986 */ /* 0x000fe2000c101524 */
[C---:B------:R-:W-:Y:S02]  /*4020*/  ISETP.GT.AND P3, PT, R3.reuse, 0x30, PT ;  /* 0x000000300300780c */ /* 0x040fe40003f64270 */
[----:B------:R-:W-:Y:S01]  /*4030*/  ISETP.GT.AND P0, PT, R3, 0x39, PT ;  /* 0x000000390300780c */ /* 0x000fe20003f04270 */
[----:B------:R-:W-:Y:S01]  /*4040*/  @P4 IMAD.MOV.U32 R2, RZ, RZ, R6 ;  /* 0x000000ffff024224 */ /* 0x000fe200078e0006 */
[----:B------:R-:W-:Y:S01]  /*4050*/  F2FP.BF16.F32.PACK_AB R46, RZ, R46 ;  /* 0x0000002eff2e723e */ /* 0x000fe200000010ff */
[----:B------:R-:W-:Y:S01]  /*4060*/  @P4 IMAD.MOV.U32 R3, RZ, RZ, R7 ;  /* 0x000000ffff034224 */ /* 0x000fe200078e0007 */
[----:B------:R-:W-:Y:S02]  /*4070*/  F2FP.BF16.F32.PACK_AB R47, RZ, R47 ;  /* 0x0000002fff2f723e */ /* 0x000fe400000010ff */
[----:B------:R-:W-:-:S02]  /*4080*/  F2FP.BF16.F32.PACK_AB R48, RZ, R48 ;  /* 0x00000030ff30723e */ /* 0x000fc400000010ff */
[----:B------:R1:W-:Y:S01]  /*4090*/  @P4 STG.E.U16 desc[UR36][R2.64+0x50], R46 ;  /* 0x0000502e02004986 */ /* 0x0003e2000c101524 */
[C---:B------:R-:W-:Y:S02]  /*40a0*/  ISETP.GT.AND P4, PT, R0.reuse, RZ, P2 ;  /* 0x000000ff0000720c */ /* 0x040fe40001784270 */
[----:B------:R-:W-:Y:S02]  /*40b0*/  F2FP.BF16.F32.PACK_AB R49, RZ, R49 ;  /* 0x00000031ff31723e */ /* 0x000fe400000010ff */
[----:B------:R-:W-:Y:S02]  /*40c0*/  ISETP.GT.AND P2, PT, R0, 0x8, P2 ;  /* 0x000000080000780c */ /* 0x000fe40001744270 */
[----:B------:R-:W-:Y:S02]  /*40d0*/  F2FP.BF16.F32.PACK_AB R50, RZ, R50 ;  /* 0x00000032ff32723e */ /* 0x000fe400000010ff */
[----:B------:R-:W-:Y:S02]  /*40e0*/  F2FP.BF16.F32.PACK_AB R51, RZ, R51 ;  /* 0x00000033ff33723e */ /* 0x000fe400000010ff */
[----:B------:R-:W-:Y:S01]  /*40f0*/  F2FP.BF16.F32.PACK_AB R52, RZ, R52 ;  /* 0x00000034ff34723e */ /* 0x000fe200000010ff */
[----:B-1----:R-:W-:Y:S01]  /*4100*/  @P5 IMAD.MOV.U32 R2, RZ, RZ, R6 ;  /* 0x000000ffff025224 */ /* 0x002fe200078e0006 */
[----:B------:R-:W-:Y:S01]  /*4110*/  F2FP.BF16.F32.PACK_AB R53, RZ, R53 ;  /* 0x00000035ff35723e */ /* 0x000fe200000010ff */
[----:B------:R-:W-:Y:S01]  /*4120*/  @P5 IMAD.MOV.U32 R3, RZ, RZ, R7 ;  /* 0x000000ffff035224 */ /* 0x000fe200078e0007 */
[----:B------:R-:W-:-:S02]  /*4130*/  F2FP.BF16.F32.PACK_AB R54, RZ, R54 ;  /* 0x00000036ff36723e */ /* 0x000fc400000010ff */
[----:B------:R-:W-:Y:S02]  /*4140*/  F2FP.BF16.F32.PACK_AB R55, RZ, R55 ;  /* 0x00000037ff37723e */ /* 0x000fe400000010ff */
[----:B------:R1:W-:Y:S01]  /*4150*/  @P5 STG.E.U16 desc[UR36][R2.64+0x52], R47 ;  /* 0x0000522f02005986 */ /* 0x0003e2000c101524 */
[C---:B------:R-:W-:Y:S02]  /*4160*/  ISETP.GT.AND P5, PT, R0.reuse, RZ, P3 ;  /* 0x000000ff0000720c */ /* 0x040fe40001fa4270 */
[----:B------:R-:W-:-:S11]  /*4170*/  ISETP.GT.AND P3, PT, R0, 0x8, P3 ;  /* 0x000000080000780c */ /* 0x000fd60001f64270 */
[----:B-1----:R-:W-:Y:S02]  /*4180*/  @P5 IMAD.MOV.U32 R2, RZ, RZ, R4 ;  /* 0x000000ffff025224 */ /* 0x002fe400078e0004 */
[----:B------:R-:W-:-:S05]  /*4190*/  @P5 IMAD.MOV.U32 R3, RZ, RZ, R5 ;  /* 0x000000ffff035224 */ /* 0x000fca00078e0005 */
[----:B------:R1:W-:Y:S01]  /*41a0*/  @P5 STG.E.U16 desc[UR36][R2.64+0x60], R48 ;  /* 0x0000603002005986 */ /* 0x0003e2000c101524 */
[C---:B------:R-:W-:Y:S02]  /*41b0*/  ISETP.GT.AND P5, PT, R0.reuse, RZ, P0 ;  /* 0x000000ff0000720c */ /* 0x040fe400007a4270 */
[----:B------:R-:W-:Y:S01]  /*41c0*/  ISETP.GT.AND P0, PT, R0, 0x8, P0 ;  /* 0x000000080000780c */ /* 0x000fe20000704270 */
[----:B-1----:R-:W-:Y:S02]  /*41d0*/  @P4 IMAD.MOV.U32 R2, RZ, RZ, R4 ;  /* 0x000000ffff024224 */ /* 0x002fe400078e0004 */
[----:B------:R-:W-:-:S05]  /*41e0*/  @P4 IMAD.MOV.U32 R3, RZ, RZ, R5 ;  /* 0x000000ffff034224 */ /* 0x000fca00078e0005 */
[----:B------:R1:W-:Y:S01]  /*41f0*/  @P4 STG.E.U16 desc[UR36][R2.64+0x62], R49 ;  /* 0x0000623102004986 */ /* 0x0003e2000c101524 */
[C---:B------:R-:W-:Y:S02]  /*4200*/  ISETP.GT.AND P4, PT, R0.reuse, RZ, P1 ;  /* 0x000000ff0000720c */ /* 0x040fe40000f84270 */
[----:B------:R-:W-:Y:S01]  /*4210*/  ISETP.GT.AND P1, PT, R0, 0x8, P1 ;  /* 0x000000080000780c */ /* 0x000fe20000f24270 */
[----:B-1----:R-:W-:Y:S02]  /*4220*/  @P3 IMAD.MOV.U32 R2, RZ, RZ, R6 ;  /* 0x000000ffff023224 */ /* 0x002fe400078e0006 */
[----:B------:R-:W-:-:S05]  /*4230*/  @P3 IMAD.MOV.U32 R3, RZ, RZ, R7 ;  /* 0x000000ffff033224 */ /* 0x000fca00078e0007 */
[----:B------:R1:W-:Y:S02]  /*4240*/  @P3 STG.E.U16 desc[UR36][R2.64+0x60], R50 ;  /* 0x0000603202003986 */ /* 0x0003e4000c101524 */
[----:B-1----:R-:W-:Y:S02]  /*4250*/  @P2 IMAD.MOV.U32 R2, RZ, RZ, R6 ;  /* 0x000000ffff022224 */ /* 0x002fe400078e0006 */
[----:B------:R-:W-:-:S05]  /*4260*/  @P2 IMAD.MOV.U32 R3, RZ, RZ, R7 ;  /* 0x000000ffff032224 */ /* 0x000fca00078e0007 */
[----:B------:R1:W-:Y:S02]  /*4270*/  @P2 STG.E.U16 desc[UR36][R2.64+0x62], R51 ;  /* 0x0000623302002986 */ /* 0x0003e4000c101524 */
[----:B-1----:R-:W-:Y:S02]  /*4280*/  @P4 IMAD.MOV.U32 R2, RZ, RZ, R4 ;  /* 0x000000ffff024224 */ /* 0x002fe400078e0004 */
[----:B------:R-:W-:-:S05]  /*4290*/  @P4 IMAD.MOV.U32 R3, RZ, RZ, R5 ;  /* 0x000000ffff034224 */ /* 0x000fca00078e0005 */
[----:B------:R1:W-:Y:S04]  /*42a0*/  @P4 STG.E.U16 desc[UR36][R2.64+0x70], R52 ;  /* 0x0000703402004986 */ /* 0x0003e8000c101524 */
[----:B------:R2:W-:Y:S01]  /*42b0*/  @P5 STG.E.U16 desc[UR36][R4.64+0x72], R53 ;  /* 0x0000723504005986 */ /* 0x0005e2000c101524 */
[----:B-1----:R-:W-:Y:S02]  /*42c0*/  @P1 IMAD.MOV.U32 R2, RZ, RZ, R6 ;  /* 0x000000ffff021224 */ /* 0x002fe400078e0006 */
[----:B------:R-:W-:-:S05]  /*42d0*/  @P1 IMAD.MOV.U32 R3, RZ, RZ, R7 ;  /* 0x000000ffff031224 */ /* 0x000fca00078e0007 */
[----:B------:R2:W-:Y:S04]  /*42e0*/  @P1 STG.E.U16 desc[UR36][R2.64+0x70], R54 ;  /* 0x0000703602001986 */ /* 0x0005e8000c101524 */
[----:B------:R2:W-:Y:S02]  /*42f0*/  @P0 STG.E.U16 desc[UR36][R6.64+0x72], R55 ;  /* 0x0000723706000986 */ /* 0x0005e4000c101524 */
.L_x_94:
[----:B------:R-:W-:Y:S05]  /*4300*/  BSYNC B0 ;  /* 0x0000000000007941 */ /* 0x000fea0003800000 */
.L_x_32:
[----:B0-2---:R-:W2:Y:S01]  /*4310*/  LDL.64 R2, [R1] ;  /* 0x0000000001027983 */ /* 0x005ea20000100a00 */
[----:B------:R-:W-:Y:S01]  /*4320*/  ULDC.64 UR4, c[0x0][0x650] ;  /* 0x0001940000047ab9 */ /* 0x000fe20000000a00 */
[----:B------:R0:W-:Y:S01]  /*4330*/  SYNCS.ARRIVE.TRANS64.A1T0 RZ, [R64+UR47], RZ ;  /* 0x000000ff40ff79a7 */ /* 0x0001e2000810002f */
[----:B------:R-:W-:Y:S01]  /*4340*/  PRMT R0, RZ, 0x7610, R0 ;  /* 0x00007610ff007816 */ /* 0x000fe20000000000 */
[----:B-----5:R-:W-:Y:S02]  /*4350*/  IMAD.MOV.U32 R19, RZ, RZ, -0x1 ;  /* 0xffffffffff137424 */ /* 0x020fe400078e00ff */
[----:B------:R-:W-:Y:S01]  /*4360*/  IMAD.MOV.U32 R22, RZ, RZ, -0x1 ;  /* 0xffffffffff167424 */ /* 0x000fe200078e00ff */
[----:B--2---:R-:W-:-:S04]  /*4370*/  LEA R18, P0, R2, R18, 0x1 ;  /* 0x0000001202127211 */ /* 0x004fc800078008ff */
[----:B------:R-:W-:Y:S01]  /*4380*/  LEA.HI.X R17, R2, R17, R23, 0x1, P0 ;  /* 0x0000001102117211 */ /* 0x000fe200000f0c17 */
[----:B------:R-:W-:Y:S01]  /*4390*/  IMAD.MOV.U32 R2, RZ, RZ, -0x1 ;  /* 0xffffffffff027424 */ /* 0x000fe200078e00ff */
[----:B------:R-:W-:-:S04]  /*43a0*/  ISETP.GE.U32.AND P0, PT, R18, UR4, PT ;  /* 0x0000000412007c0c */ /* 0x000fc8000bf06070 */
[----:B------:R-:W-:-:S13]  /*43b0*/  ISETP.GE.U32.AND.EX P0, PT, R17, UR5, PT, P0 ;  /* 0x0000000511007c0c */ /* 0x000fda000bf06100 */
[----:B0-----:R-:W-:Y:S05]  /*43c0*/  @P0 BRA `(.L_x_95) ;  /* 0x0000000400700947 */ /* 0x001fea0003800000 */
[----:B-1----:R-:W0:Y:S01]  /*43d0*/  S2R R10, SR_CTAID.X ;  /* 0x00000000000a7919 */ /* 0x002e220000002500 */
[----:B---34-:R-:W1:Y:S01]  /*43e0*/  LDC.64 R8, c[0x0][0x628] ;  /* 0x00018a00ff087b82 */ /* 0x018e620000000a00 */
[----:B------:R-:W-:Y:S01]  /*43f0*/  ULDC UR4, c[0x0][0x150] ;  /* 0x0000540000047ab9 */ /* 0x000fe20000000800 */
[----:B------:R-:W-:Y:S01]  /*4400*/  IMAD.MOV.U32 R6, RZ, RZ, R18 ;  /* 0x000000ffff067224 */ /* 0x000fe200078e0012 */
[----:B------:R-:W2:Y:S01]  /*4410*/  S2R R20, SR_CTAID.Y ;  /* 0x0000000000147919 */ /* 0x000ea20000002600 */
[----:B------:R-:W-:-:S04]  /*4420*/  IMAD.MOV.U32 R7, RZ, RZ, R17 ;  /* 0x000000ffff077224 */ /* 0x000fc800078e0011 */
[----:B------:R-:W3:Y:S08]  /*4430*/  LDC R15, c[0x0][0x144] ;  /* 0x00005100ff0f7b82 */ /* 0x000ef00000000800 */
[----:B------:R-:W4:Y:S08]  /*4440*/  LDC R0, c[0x0][0x630] ;  /* 0x00018c00ff007b82 */ /* 0x000f300000000800 */
[----:B------:R-:W2:Y:S01]  /*4450*/  LDC.64 R12, c[0x0][0x620] ;  /* 0x00018800ff0c7b82 */ /* 0x000ea20000000a00 */
[----:B-1----:R-:W-:-:S04]  /*4460*/  ISETP.NE.U32.AND P0, PT, R8, RZ, PT ;  /* 0x000000ff0800720c */ /* 0x002fc80003f05070 */
[----:B------:R-:W-:Y:S02]  /*4470*/  ISETP.NE.AND.EX P0, PT, R9, RZ, PT, P0 ;  /* 0x000000ff0900720c */ /* 0x000fe40003f05300 */
[----:B0-----:R-:W-:-:S05]  /*4480*/  I2FP.F32.U32 R2, R10 ;  /* 0x0000000a00027245 */ /* 0x001fca0000201000 */
[----:B------:R-:W-:-:S04]  /*4490*/  FMUL R2, R2, UR4 ;  /* 0x0000000402027c20 */ /* 0x000fc80008400000 */
[----:B------:R0:W1:Y:S02]  /*44a0*/  F2I.U32.TRUNC.NTZ R14, R2 ;  /* 0x00000002000e7305 */ /* 0x000064000020f000 */
[----:B---34-:R-:W-:Y:S05]  /*44b0*/  @!P0 BRA `(.L_x_96) ;  /* 0x0000000000288947 */ /* 0x018fea0003800000 */
[----:B------:R-:W3:Y:S02]  /*44c0*/  LDC R3, c[0x0][0x634] ;  /* 0x00018d00ff037b82 */ /* 0x000ee40000000800 */
[----:B---3--:R-:W-:-:S05]  /*44d0*/  IADD3 R7, P0, R18, R3, RZ ;  /* 0x0000000312077210 */ /* 0x008fca0007f1e0ff */
[----:B------:R-:W-:-:S04]  /*44e0*/  IMAD.X R11, RZ, RZ, R17, P0 ;  /* 0x000000ffff0b7224 */ /* 0x000fc800000e0611 */
[----:B0-----:R-:W-:-:S04]  /*44f0*/  IMAD.WIDE.U32 R2, R11, R8, RZ ;  /* 0x000000080b027225 */ /* 0x001fc800078e00ff */
[----:B------:R-:W-:-:S04]  /*4500*/  IMAD.WIDE.U32 R4, P0, R7, R9, R2 ;  /* 0x0000000907047225 */ /* 0x000fc80007800002 */
[----:B------:R-:W-:-:S04]  /*4510*/  IMAD.WIDE.U32 R2, R7, R8, RZ ;  /* 0x0000000807027225 */ /* 0x000fc800078e00ff */
[----:B------:R-:W-:Y:S01]  /*4520*/  IMAD.X R7, RZ, RZ, RZ, P0 ;  /* 0x000000ffff077224 */ /* 0x000fe200000e06ff */
[----:B------:R-:W-:Y:S01]  /*4530*/  IADD3 RZ, P0, R3, R4, RZ ;  /* 0x0000000403ff7210 */ /* 0x000fe20007f1e0ff */
[----:B------:R-:W-:-:S04]  /*4540*/  IMAD.MOV.U32 R6, RZ, RZ, R5 ;  /* 0x000000ffff067224 */ /* 0x000fc800078e0005 */
[----:B------:R-:W-:-:S08]  /*4550*/  IMAD.WIDE.U32.X R6, R11, R9, R6, P0 ;  /* 0x000000090b067225 */ /* 0x000fd000000e0406 */
.L_x_96:
[----:B------:R-:W3:Y:S01]  /*4560*/  LDC.64 R26, c[0x0][0x640] ;  /* 0x00019000ff1a7b82 */ /* 0x000ee20000000a00 */
[-C--:B------:R-:W-:Y:S01]  /*4570*/  SHF.R.U64 R11, R6, R0.reuse, R7 ;  /* 0x00000000060b7219 */ /* 0x080fe20000001207 */
[----:B------:R-:W-:Y:S01]  /*4580*/  IMAD.MOV.U32 R19, RZ, RZ, R17 ;  /* 0x000000ffff137224 */ /* 0x000fe200078e0011 */
[----:B------:R-:W-:Y:S01]  /*4590*/  SHF.R.U32.HI R0, RZ, R0, R7 ;  /* 0x00000000ff007219 */ /* 0x000fe20000011607 */
[----:B-1----:R-:W-:Y:S01]  /*45a0*/  IMAD.MOV R14, RZ, RZ, -R14 ;  /* 0x000000ffff0e7224 */ /* 0x002fe200078e0a0e */
[----:B------:R-:W-:Y:S01]  /*45b0*/  IADD3 R5, P0, RZ, -R11, RZ ;  /* 0x8000000bff057210 */ /* 0x000fe20007f1e0ff */
[----:B------:R-:W-:Y:S01]  /*45c0*/  ULDC UR4, c[0x0][0x154] ;  /* 0x0000550000047ab9 */ /* 0x000fe20000000800 */
[----:B------:R-:W-:Y:S01]  /*45d0*/  IMAD.MOV.U32 R7, RZ, RZ, 0x1 ;  /* 0x00000001ff077424 */ /* 0x000fe200078e00ff */
[----:B------:R-:W1:Y:S01]  /*45e0*/  LDC R4, c[0x0][0x618] ;  /* 0x00018600ff047b82 */ /* 0x000e620000000800 */
[----:B------:R-:W-:Y:S02]  /*45f0*/  IMAD R22, R15, R14, R10 ;  /* 0x0000000e0f167224 */ /* 0x000fe400078e020a */
[----:B------:R-:W-:-:S04]  /*4600*/  IMAD.X R3, RZ, RZ, ~R0, P0 ;  /* 0x000000ffff037224 */ /* 0x000fc800000e0e00 */
[-C--:B--2---:R-:W-:Y:S01]  /*4610*/  IMAD R0, R3, R12.reuse, RZ ;  /* 0x0000000c03007224 */ /* 0x084fe200078e02ff */
[----:B------:R-:W2:Y:S01]  /*4620*/  LDC R6, c[0x0][0x608] ;  /* 0x00018200ff067b82 */ /* 0x000ea20000000800 */
[----:B0-----:R-:W-:-:S04]  /*4630*/  IMAD.WIDE.U32 R2, R5, R12, R18 ;  /* 0x0000000c05027225 */ /* 0x001fc800078e0012 */
[----:B------:R-:W-:Y:S01]  /*4640*/  IMAD R5, R5, R13, R0 ;  /* 0x0000000d05057224 */ /* 0x000fe200078e0200 */
[----:B------:R-:W-:Y:S02]  /*4650*/  I2FP.F32.U32 R0, R20 ;  /* 0x0000001400007245 */ /* 0x000fe40000201000 */
[----:B------:R-:W0:Y:S01]  /*4660*/  LDC R24, c[0x0][0x658] ;  /* 0x00019600ff187b82 */ /* 0x000e220000000800 */
[----:B------:R-:W-:Y:S01]  /*4670*/  IMAD.IADD R3, R3, 0x1, R5 ;  /* 0x0000000103037824 */ /* 0x000fe200078e0205 */
[----:B---3--:R-:W-:Y:S01]  /*4680*/  ISETP.NE.U32.AND P0, PT, R26, RZ, PT ;  /* 0x000000ff1a00720c */ /* 0x008fe20003f05070 */
[----:B------:R-:W-:Y:S01]  /*4690*/  FMUL R0, R0, UR4 ;  /* 0x0000000400007c20 */ /* 0x000fe20008400000 */
[----:B------:R-:W-:Y:S02]  /*46a0*/  IMAD.MOV.U32 R5, RZ, RZ, -0x1 ;  /* 0xffffffffff057424 */ /* 0x000fe400078e00ff */
[----:B------:R-:W-:Y:S01]  /*46b0*/  ISETP.NE.AND.EX P0, PT, R27, RZ, PT, P0 ;  /* 0x000000ff1b00720c */ /* 0x000fe20003f05300 */
[----:B------:R3:W4:Y:S01]  /*46c0*/  F2I.U32.TRUNC.NTZ R12, R0 ;  /* 0x00000000000c7305 */ /* 0x000722000020f000 */
[----:B------:R-:W3:Y:S01]  /*46d0*/  LDC R15, c[0x0][0x148] ;  /* 0x00005200ff0f7b82 */ /* 0x000ee20000000800 */
[----:B-1----:R-:W-:-:S02]  /*46e0*/  SHF.R.U64 R10, R2, R4, R3 ;  /* 0x00000004020a7219 */ /* 0x002fc40000001203 */
[----:B------:R-:W-:-:S05]  /*46f0*/  SHF.R.U32.HI R3, RZ, R4, R3 ;  /* 0x00000004ff037219 */ /* 0x000fca0000011603 */
[----:B------:R-:W1:Y:S01]  /*4700*/  LDC R14, c[0x0][0x600] ;  /* 0x00018000ff0e7b82 */ /* 0x000e620000000800 */
[-CC-:B--2---:R-:W-:Y:S02]  /*4710*/  SHF.R.U64 R8, R10, R6.reuse, R3.reuse ;  /* 0x000000060a087219 */ /* 0x184fe40000001203 */
[----:B------:R-:W-:-:S05]  /*4720*/  SHF.R.U32.HI R3, RZ, R6, R3 ;  /* 0x00000006ff037219 */ /* 0x000fca0000011603 */
[----:B------:R-:W2:Y:S01]  /*4730*/  LDC R21, c[0x0][0x648] ;  /* 0x00019200ff157b82 */ /* 0x000ea20000000800 */
[-CC-:B0-----:R-:W-:Y:S02]  /*4740*/  SHF.R.U64 R13, R8, R24.reuse, R3.reuse ;  /* 0x00000018080d7219 */ /* 0x181fe40000001203 */
[-C--:B------:R-:W-:Y:S02]  /*4750*/  SHF.L.U32 R5, R5, R24.reuse, RZ ;  /* 0x0000001805057219 */ /* 0x080fe400000006ff */
[-C--:B------:R-:W-:Y:S01]  /*4760*/  SHF.R.U32.HI R3, RZ, R24.reuse, R3 ;  /* 0x00000018ff037219 */ /* 0x080fe20000011603 */
[----:B------:R-:W-:Y:S01]  /*4770*/  IMAD.MOV.U32 R2, RZ, RZ, R13 ;  /* 0x000000ffff027224 */ /* 0x000fe200078e000d */
[----:B------:R-:W-:Y:S01]  /*4780*/  SHF.L.U32 R24, R7, R24, RZ ;  /* 0x0000001807187219 */ /* 0x000fe200000006ff */
[----:B------:R-:W0:Y:S01]  /*4790*/  LDC R25, c[0x0][0x638] ;  /* 0x00018e00ff197b82 */ /* 0x000e220000000800 */
[----:B------:R-:W-:-:S07]  /*47a0*/  LOP3.LUT R19, RZ, R5, RZ, 0x33, !PT ;  /* 0x00000005ff137212 */ /* 0x000fce00078e33ff */
[----:B------:R-:W0:Y:S01]  /*47b0*/  LDC R28, c[0x0][0x610] ;  /* 0x00018400ff1c7b82 */ /* 0x000e220000000800 */
[----:B----4-:R-:W-:Y:S05]  /*47c0*/  @!P0 BRA `(.L_x_97) ;  /* 0x0000000000288947 */ /* 0x010fea0003800000 */
[----:B---3--:R-:W3:Y:S02]  /*47d0*/  LDC R0, c[0x0][0x64c] ;  /* 0x00019300ff007b82 */ /* 0x008ee40000000800 */
[----:B---3--:R-:W-:-:S05]  /*47e0*/  IADD3 R7, P0, R13, R0, RZ ;  /* 0x000000000d077210 */ /* 0x008fca0007f1e0ff */
        /* <DEDUP_REMOVED lines=8> */
.L_x_97:
[----:B------:R-:W4:Y:S01]  /*4870*/  LDC R4, c[0x0][0x65c] ;  /* 0x00019700ff047b82 */ /* 0x000f220000000800 */
[----:B--23--:R-:W-:Y:S01]  /*4880*/  SHF.R.U64 R0, R2, R21, R3 ;  /* 0x0000001502007219 */ /* 0x00cfe20000001203 */
[----:B-1----:R-:W-:Y:S01]  /*4890*/  VIADD R3, R14, 0xffffffff ;  /* 0xffffffff0e037836 */ /* 0x002fe20000000000 */
[----:B------:R-:W-:Y:S01]  /*48a0*/  LOP3.LUT R19, R8, R19, RZ, 0xc0, !PT ;  /* 0x0000001308137212 */ /* 0x000fe200078ec0ff */
[----:B------:R-:W-:Y:S02]  /*48b0*/  IMAD.MOV R12, RZ, RZ, -R12 ;  /* 0x000000ffff0c7224 */ /* 0x000fe400078e0a0c */
[----:B------:R-:W-:Y:S01]  /*48c0*/  IMAD.MOV R2, RZ, RZ, -R0 ;  /* 0x000000ffff027224 */ /* 0x000fe200078e0a00 */
[----:B------:R-:W-:Y:S01]  /*48d0*/  LOP3.LUT R3, R10, R3, RZ, 0xc0, !PT ;  /* 0x000000030a037212 */ /* 0x000fe200078ec0ff */
[----:B------:R-:W-:Y:S02]  /*48e0*/  IMAD R19, R24, R0, R19 ;  /* 0x0000000018137224 */ /* 0x000fe400078e0213 */
[----:B0-----:R-:W-:-:S04]  /*48f0*/  IMAD R0, R2, R25, R13 ;  /* 0x0000001902007224 */ /* 0x001fc800078e020d */
[----:B------:R-:W-:Y:S01]  /*4900*/  IMAD R2, R0, R14, R3 ;  /* 0x0000000e00027224 */ /* 0x000fe200078e0203 */
[----:B----4-:R-:W-:Y:S01]  /*4910*/  ISETP.NE.AND P0, PT, R4, 0x1, PT ;  /* 0x000000010400780c */ /* 0x010fe20003f05270 */
[----:B------:R-:W-:-:S05]  /*4920*/  IMAD.MOV.U32 R4, RZ, RZ, 0x1 ;  /* 0x00000001ff047424 */ /* 0x000fca00078e00ff */
[----:B------:R-:W-:-:S07]  /*4930*/  PRMT R0, R4, 0x7610, R0 ;  /* 0x0000761004007816 */ /* 0x000fce0000000000 */
[----:B------:R-:W-:-:S04]  /*4940*/  @P0 IMAD R22, R15, R12, R20 ;  /* 0x0000000c0f160224 */ /* 0x000fc800078e0214 */
[----:B------:R-:W-:-:S05]  /*4950*/  IMAD R19, R19, R28, R22 ;  /* 0x0000001c13137224 */ /* 0x000fca00078e0216 */
[----:B------:R-:W-:Y:S02]  /*4960*/  SEL R22, R2, R19, !P0 ;  /* 0x0000001302167207 */ /* 0x000fe40004000000 */
[----:B------:R-:W-:Y:S01]  /*4970*/  SEL R19, R19, R2, !P0 ;  /* 0x0000000213137207 */ /* 0x000fe20004000000 */
[----:B------:R-:W-:-:S07]  /*4980*/  IMAD.MOV.U32 R2, RZ, RZ, R11 ;  /* 0x000000ffff027224 */ /* 0x000fce00078e000b */
.L_x_95:
[----:B------:R-:W-:Y:S02]  /*4990*/  LOP3.LUT P0, RZ, R0, 0xff, RZ, 0xc0, !PT ;  /* 0x000000ff00ff7812 */ /* 0x000fe4000780c0ff */
[----:B------:R-:W-:-:S11]  /*49a0*/  LOP3.LUT R71, R71, 0x1, RZ, 0x3c, !PT ;  /* 0x0000000147477812 */ /* 0x000fd600078e3cff */
[----:B------:R-:W-:Y:S05]  /*49b0*/  @P0 BRA `(.L_x_98) ;  /* 0xffffffc800c40947 */ /* 0x000fea000383ffff */
[----:B------:R-:W-:Y:S05]  /*49c0*/  EXIT ;  /* 0x000000000000794d */ /* 0x000fea0003800000 */
.L_x_13:
[----:B------:R-:W-:-:S08]  /*49d0*/  ISETP.NE.AND P0, PT, R0, RZ, PT ;  /* 0x000000ff0000720c */ /* 0x000fd00003f05270 */
[----:B0-----:R-:W0:-:S00]  /*49e0*/  USETMAXREG.DEALLOC.CTAPOOL 0x28 ;  /* 0x00000028000079c8 */ /* 0x001e0000080e0500 */
[----:B------:R-:W-:Y:S05]  /*49f0*/  @P0 EXIT ;  /* 0x000000000000094d */ /* 0x000fea0003800000 */
[----:B0-----:R-:W-:Y:S01]  /*4a00*/  LOP3.LUT P0, RZ, R8, 0xff, RZ, 0xc0, !PT ;  /* 0x000000ff08ff7812 */ /* 0x001fe2000780c0ff */
[----:B------:R-:W-:Y:S02]  /*4a10*/  IMAD.MOV.U32 R0, RZ, RZ, 0x1 ;  /* 0x00000001ff007424 */ /* 0x000fe400078e00ff */
[----:B------:R-:W-:-:S10]  /*4a20*/  IMAD.MOV.U32 R7, RZ, RZ, RZ ;  /* 0x000000ffff077224 */ /* 0x000fd400078e00ff */
[----:B------:R-:W-:Y:S05]  /*4a30*/  @!P0 BRA `(.L_x_99) ;  /* 0x0000000c00148947 */ /* 0x000fea0003800000 */
[----:B------:R-:W-:Y:S01]  /*4a40*/  LOP3.LUT P0, RZ, R4, 0x1f, RZ, 0xc0, !PT ;  /* 0x0000001f04ff7812 */ /* 0x000fe2000780c0ff */
[----:B------:R-:W-:Y:S01]  /*4a50*/  ULDC UR5, c[0x0][0x658] ;  /* 0x0001960000057ab9 */ /* 0x000fe20000000800 */
[----:B------:R-:W-:Y:S01]  /*4a60*/  UMOV UR6, 0xffffffff ;  /* 0xffffffff00067882 */ /* 0x000fe20000000000 */
[----:B------:R-:W-:Y:S01]  /*4a70*/  BSSY B0, `(.L_x_99) ;  /* 0x00000c1000007945 */ /* 0x000fe20003800000 */
[----:B------:R-:W-:Y:S01]  /*4a80*/  USHF.L.U32 UR6, UR6, UR5, URZ ;  /* 0x0000000506067299 */ /* 0x000fe2000800063f */
[C---:B------:R-:W-:Y:S01]  /*4a90*/  ISETP.NE.AND P2, PT, R3.reuse, RZ, PT ;  /* 0x000000ff0300720c */ /* 0x040fe20003f45270 */
[----:B------:R-:W-:Y:S01]  /*4aa0*/  IMAD.MOV.U32 R8, RZ, RZ, 0x1 ;  /* 0x00000001ff087424 */ /* 0x000fe200078e00ff */
[----:B------:R-:W-:Y:S01]  /*4ab0*/  ISETP.NE.OR P0, PT, R3, RZ, !P0 ;  /* 0x000000ff0300720c */ /* 0x000fe20004705670 */
[----:B------:R-:W-:Y:S01]  /*4ac0*/  IMAD.MOV.U32 R0, RZ, RZ, 0x1 ;  /* 0x00000001ff007424 */ /* 0x000fe200078e00ff */
[----:B------:R-:W-:Y:S01]  /*4ad0*/  LOP3.LUT R6, R16, 0x2, RZ, 0xfc, !PT ;  /* 0x0000000210067812 */ /* 0x000fe200078efcff */
[----:B------:R-:W-:Y:S01]  /*4ae0*/  IMAD.MOV.U32 R7, RZ, RZ, RZ ;  /* 0x000000ffff077224 */ /* 0x000fe200078e00ff */
[----:B------:R-:W-:Y:S01]  /*4af0*/  ULDC UR4, c[0x0][0x600] ;  /* 0x0001800000047ab9 */ /* 0x000fe20000000800 */
[----:B------:R-:W-:Y:S01]  /*4b00*/  UMOV UR7, 0x1 ;  /* 0x0000000100077882 */ /* 0x000fe20000000000 */
[----:B------:R-:W-:-:S02]  /*4b10*/  UIADD3 UR19, UR40, 0x1, URZ ;  /* 0x0000000128137890 */ /* 0x000fc4000fffe03f */
[----:B------:R-:W-:Y:S02]  /*4b20*/  UIADD3 UR15, UR4, -0x1, URZ ;  /* 0xffffffff040f7890 */ /* 0x000fe4000fffe03f */
[----:B------:R-:W-:Y:S02]  /*4b30*/  USHF.L.U32 UR17, UR7, UR5, URZ ;  /* 0x0000000507117299 */ /* 0x000fe4000800063f */
[----:B------:R-:W-:Y:S01]  /*4b40*/  ULOP3.LUT UR16, URZ, UR6, URZ, 0x33, !UPT ;  /* 0x000000063f107292 */ /* 0x000fe2000f8e333f */
[----:B------:R-:W-:-:S11]  /*4b50*/  ULDC.64 UR20, c[0x0][0x198] ;  /* 0x0000660000147ab9 */ /* 0x000fd60000000a00 */
.L_x_111:
[----:B------:R-:W-:-:S03]  /*4b60*/  UMOV UR4, 0xffffffff ;  /* 0xffffffff00047882 */ /* 0x000fc60000000000 */
[----:B------:R-:W-:Y:S05]  /*4b70*/  BRA.DIV UR4, `(.L_x_100) ;  /* 0x0000000e04fc7947 */ /* 0x000fea000b800000 */
[----:B------:R-:W-:-:S13]  /*4b80*/  ELECT P6, URZ, PT ;  /* 0x00000000003f782f */ /* 0x000fda00038c0000 */
.L_x_125:
[----:B------:R-:W0:Y:S01]  /*4b90*/  LDC R3, c[0x0][0x28c] ;  /* 0x0000a300ff037b82 */ /* 0x000e220000000800 */
[----:B------:R-:W-:Y:S01]  /*4ba0*/  BSSY B1, `(.L_x_101) ;  /* 0x0000035000017945 */ /* 0x000fe20003800000 */
[----:B0-----:R-:W-:-:S13]  /*4bb0*/  ISETP.LT.OR P6, PT, R3, 0x1, !P6 ;  /* 0x000000010300780c */ /* 0x001fda00077c1670 */
[----:B------:R-:W-:Y:S05]  /*4bc0*/  @P6 BRA `(.L_x_102) ;  /* 0x0000000000c86947 */ /* 0x000fea0003800000 */
[----:B------:R-:W-:Y:S02]  /*4bd0*/  IMAD.SHL.U32 R22, R22, 0x40, RZ ;  /* 0x0000004016167824 */ /* 0x000fe400078e00ff */
[----:B------:R-:W-:Y:S02]  /*4be0*/  IMAD.SHL.U32 R19, R19, 0x40, RZ ;  /* 0x0000004013137824 */ /* 0x000fe400078e00ff */
[----:B------:R-:W-:Y:S02]  /*4bf0*/  IMAD.MOV.U32 R12, RZ, RZ, RZ ;  /* 0x000000ffff0c7224 */ /* 0x000fe400078e00ff */
[----:B------:R-:W-:Y:S02]  /*4c00*/  IMAD.U32 R13, RZ, RZ, UR19 ;  /* 0x00000013ff0d7e24 */ /* 0x000fe4000f8e00ff */
[----:B------:R-:W-:Y:S02]  /*4c10*/  IMAD.MOV.U32 R3, RZ, RZ, R0 ;  /* 0x000000ffff037224 */ /* 0x000fe400078e0000 */
[----:B------:R-:W-:-:S07]  /*4c20*/  IMAD.MOV.U32 R4, RZ, RZ, R7 ;  /* 0x000000ffff047224 */ /* 0x000fce00078e0007 */
.L_x_106:
[----:B------:R-:W0:Y:S01]  /*4c30*/  S2R R10, SR_CgaCtaId ;  /* 0x00000000000a7919 */ /* 0x000e220000008800 */
[----:B------:R-:W-:Y:S01]  /*4c40*/  MOV R5, 0x400 ;  /* 0x0000040000057802 */ /* 0x000fe20000000f00 */
[----:B------:R-:W1:Y:S03]  /*4c50*/  @!P2 LDC R9, c[0x0][0x500] ;  /* 0x00014000ff09ab82 */ /* 0x000e660000000800 */
[----:B0-----:R-:W-:Y:S02]  /*4c60*/  LEA R11, R10, R5, 0x18 ;  /* 0x000000050a0b7211 */ /* 0x001fe400078ec0ff */
[----:B------:R-:W-:-:S03]  /*4c70*/  SHF.L.U32 R5, R3, 0x1f, RZ ;  /* 0x0000001f03057819 */ /* 0x000fc600000006ff */
[----:B------:R-:W-:-:S04]  /*4c80*/  IMAD R10, R4, 0x8, R11 ;  /* 0x00000008040a7824 */ /* 0x000fc800078e020b */
[----:B------:R-:W0:Y:S02]  /*4c90*/  SYNCS.PHASECHK.TRANS64.TRYWAIT P1, [R10+URZ+0x28], R5 ;  /* 0x000028050a0075a7 */ /* 0x000e24000802017f */
[----:B01----:R-:W-:Y:S05]  /*4ca0*/  @!P1 BRA `(.L_x_103) ;  /* 0x0000000c00d09947 */ /* 0x003fea0003800000 */
.L_x_126:
[----:B0-----:R-:W-:Y:S01]  /*4cb0*/  PRMT R5, R6, 0x9910, RZ ;  /* 0x0000991006057816 */ /* 0x001fe200000000ff */
[----:B------:R0:W-:Y:S03]  /*4cc0*/  @!P2 SYNCS.ARRIVE.TRANS64 RZ, [R10+URZ], R9 ;  /* 0x000000090affa9a7 */ /* 0x0001e6000800003f */
[----:B------:R-:W-:-:S13]  /*4cd0*/  ISETP.NE.AND P1, PT, R5, 0x2, PT ;  /* 0x000000020500780c */ /* 0x000fda0003f25270 */
[----:B0-----:R-:W-:Y:S05]  /*4ce0*/  @P1 BRA `(.L_x_104) ;  /* 0x0000000000041947 */ /* 0x001fea0003800000 */
[----:B------:R-:W-:Y:S01]  /*4cf0*/  BPT.TRAP 0x1 ;  /* 0x000000040000795c */ /* 0x000fe20000300000 */
.L_x_104:
[----:B------:R-:W-:Y:S05]  /*4d00*/  @P0 BRA `(.L_x_105) ;  /* 0x0000000000040947 */ /* 0x000fea0003800000 */
[----:B------:R-:W-:Y:S01]  /*4d10*/  BPT.TRAP 0x1 ;  /* 0x000000040000795c */ /* 0x000fe20000300000 */
.L_x_105:
[----:B------:R-:W-:Y:S01]  /*4d20*/  IMAD R11, R4, 0x2000, R11 ;  /* 0x00002000040b7824 */ /* 0x000fe200078e020b */
[----:B------:R-:W-:Y:S01]  /*4d30*/  R2UR UR9, R10 ;  /* 0x000000000a0972ca */ /* 0x000fe200000e0000 */
[----:B------:R-:W-:Y:S01]  /*4d40*/  VIADD R13, R13, 0xffffffff ;  /* 0xffffffff0d0d7836 */ /* 0x000fe20000000000 */
[----:B------:R-:W-:Y:S01]  /*4d50*/  UIADD3 UR4, UP0, UR20, 0xf0, URZ ;  /* 0x000000f014047890 */ /* 0x000fe2000ff1e03f */
[----:B------:R-:W-:Y:S01]  /*4d60*/  R2UR UR11, R19 ;  /* 0x00000000130b72ca */ /* 0x000fe200000e0000 */
[----:B------:R-:W-:Y:S01]  /*4d70*/  UIADD3 UR22, UP1, UR20, 0x1f0, URZ ;  /* 0x000001f014167890 */ /* 0x000fe2000ff3e03f */
[----:B------:R-:W-:Y:S01]  /*4d80*/  R2UR UR8, R11 ;  /* 0x000000000b0872ca */ /* 0x000fe200000e0000 */
[----:B------:R-:W-:Y:S01]  /*4d90*/  UIADD3.X UR5, URZ, UR21, URZ, UP0, !UPT ;  /* 0x000000153f057290 */ /* 0x000fe200087fe43f */
[----:B------:R-:W-:Y:S01]  /*4da0*/  R2UR UR10, R12 ;  /* 0x000000000c0a72ca */ /* 0x000fe200000e0000 */
[----:B------:R-:W-:Y:S01]  /*4db0*/  VIADD R4, R4, 0x1 ;  /* 0x0000000104047836 */ /* 0x000fe20000000000 */
[----:B------:R-:W-:Y:S01]  /*4dc0*/  R2UR UR12, R2 ;  /* 0x00000000020c72ca */ /* 0x000fe200000e0000 */
[----:B------:R-:W-:Y:S01]  /*4dd0*/  UIADD3.X UR23, URZ, UR21, URZ, UP1, !UPT ;  /* 0x000000153f177290 */ /* 0x000fe20008ffe43f */
[----:B------:R-:W-:Y:S01]  /*4de0*/  R2UR UR18, R22 ;  /* 0x00000000161272ca */ /* 0x000fe200000e0000 */
[----:B------:R-:W-:Y:S01]  /*4df0*/  UMOV UR6, 0x0 ;  /* 0x0000000000067882 */ /* 0x000fe20000000000 */
[----:B------:R-:W-:Y:S01]  /*4e00*/  ISETP.GT.AND P3, PT, R13, 0x1, PT ;  /* 0x000000010d00780c */ /* 0x000fe20003f64270 */
[----:B------:R-:W-:Y:S01]  /*4e10*/  UMOV UR7, 0x10000000 ;  /* 0x1000000000077882 */ /* 0x000fe20000000000 */
[----:B------:R-:W-:Y:S01]  /*4e20*/  ISETP.NE.AND P1, PT, R4, 0x5, PT ;  /* 0x000000050400780c */ /* 0x000fe20003f25270 */
[----:B------:R-:W-:-:S02]  /*4e30*/  VIADD R12, R12, 0x40 ;  /* 0x000000400c0c7836 */ /* 0x000fc40000000000 */
[----:B------:R-:W-:Y:S01]  /*4e40*/  UIADD3 UR13, UR8, 0x180, URZ ;  /* 0x00000180080d7890 */ /* 0x000fe2000fffe03f */
[----:B------:R-:W-:Y:S01]  /*4e50*/  SEL R10, RZ, 0x1, P1 ;  /* 0x00000001ff0a7807 */ /* 0x000fe20000800000 */
[----:B------:R-:W-:Y:S01]  /*4e60*/  UIADD3 UR14, UR8, 0xa180, URZ ;  /* 0x0000a180080e7890 */ /* 0x000fe2000fffe03f */
[----:B------:R-:W-:Y:S02]  /*4e70*/  SEL R4, R4, RZ, P1 ;  /* 0x000000ff04047207 */ /* 0x000fe40000800000 */
[----:B------:R-:W-:Y:S02]  /*4e80*/  LOP3.LUT R3, R3, R10, RZ, 0x3c, !PT ;  /* 0x0000000a03037212 */ /* 0x000fe400078e3cff */
[----:B------:R-:W-:Y:S02]  /*4e90*/  UMOV UR8, UR13 ;  /* 0x0000000d00087c82 */ /* 0x000fe40008000000 */
[----:B------:R0:W-:Y:S02]  /*4ea0*/  UTMALDG.3D [UR8], [UR4], desc[UR6] ;  /* 0x00000608040075b4 */ /* 0x0001e40008011000 */
[----:B0-----:R-:W-:Y:S01]  /*4eb0*/  UMOV UR8, UR14 ;  /* 0x0000000e00087c82 */ /* 0x001fe20008000000 */
[----:B------:R-:W-:-:S02]  /*4ec0*/  UMOV UR11, UR18 ;  /* 0x00000012000b7c82 */ /* 0x000fc40008000000 */
[----:B------:R0:W-:Y:S02]  /*4ed0*/  UTMALDG.3D [UR8], [UR22], desc[UR6] ;  /* 0x00000608160075b4 */ /* 0x0001e40008011000 */
[----:B0-----:R-:W-:Y:S05]  /*4ee0*/  @P3 BRA `(.L_x_106) ;  /* 0xfffffffc00503947 */ /* 0x001fea000383ffff */
.L_x_102:
[----:B------:R-:W-:Y:S05]  /*4ef0*/  BSYNC B1 ;  /* 0x0000000000017941 */ /* 0x000fea0003800000 */
.L_x_101:
[----:B------:R-:W2:Y:S01]  /*4f00*/  LDL.64 R10, [R1] ;  /* 0x00000000010a7983 */ /* 0x000ea20000100a00 */
[----:B------:R-:W-:Y:S01]  /*4f10*/  LOP3.LUT P4, RZ, R8, 0xff, RZ, 0xc0, !PT ;  /* 0x000000ff08ff7812 */ /* 0x000fe2000788c0ff */
[----:B------:R-:W-:Y:S01]  /*4f20*/  VIADD R4, R7, UR40 ;  /* 0x0000002807047c36 */ /* 0x000fe20008000000 */
[----:B------:R-:W-:Y:S01]  /*4f30*/  ULDC.64 UR4, c[0x0][0x650] ;  /* 0x0001940000047ab9 */ /* 0x000fe20000000a00 */
[----:B------:R-:W-:Y:S01]  /*4f40*/  IMAD.U32 R7, RZ, RZ, UR40 ;  /* 0x00000028ff077e24 */ /* 0x000fe2000f8e00ff */
[----:B------:R-:W-:Y:S01]  /*4f50*/  UISETP.GE.U32.AND UP0, UPT, UR40, 0x5, UPT ;  /* 0x000000052800788c */ /* 0x000fe2000bf06070 */
[----:B------:R-:W-:Y:S01]  /*4f60*/  BSSY B1, `(.L_x_107) ;  /* 0x000006f000017945 */ /* 0x000fe20003800000 */
[----:B------:R-:W-:Y:S01]  /*4f70*/  ISETP.GT.U32.AND P1, PT, R4, 0x4, PT ;  /* 0x000000040400780c */ /* 0x000fe20003f24070 */
[----:B------:R-:W-:Y:S01]  /*4f80*/  IMAD.MOV.U32 R19, RZ, RZ, -0x1 ;  /* 0xffffffffff137424 */ /* 0x000fe200078e00ff */
[----:B------:R-:W-:Y:S01]  /*4f90*/  PRMT R8, RZ, 0x7610, R8 ;  /* 0x00007610ff087816 */ /* 0x000fe20000000008 */
[----:B------:R-:W-:Y:S01]  /*4fa0*/  IMAD.MOV.U32 R22, RZ, RZ, -0x1 ;  /* 0xffffffffff167424 */ /* 0x000fe200078e00ff */
[----:B------:R-:W-:-:S02]  /*4fb0*/  ISETP.LT.U32.AND P1, PT, R7, 0x5, P1 ;  /* 0x000000050700780c */ /* 0x000fc40000f21070 */
[----:B------:R-:W-:Y:S01]  /*4fc0*/  PLOP3.LUT P3, PT, PT, PT, UP0, 0x80, 0x0 ;  /* 0x000000000000781c */ /* 0x000fe20003f6f008 */
[----:B------:R-:W0:Y:S01]  /*4fd0*/  @P4 S2R R3, SR_CgaCtaId ;  /* 0x0000000000034919 */ /* 0x000e220000008800 */
[----:B------:R-:W-:-:S04]  /*4fe0*/  @P4 MOV R2, 0x400 ;  /* 0x0000040000024802 */ /* 0x000fc80000000f00 */
[----:B0-----:R-:W-:Y:S01]  /*4ff0*/  @P4 LEA R5, R3, R2, 0x18 ;  /* 0x0000000203054211 */ /* 0x001fe200078ec0ff */
[----:B------:R-:W-:-:S03]  /*5000*/  IMAD.WIDE.U32 R2, R4, -0x33333333, RZ ;  /* 0xcccccccd04027825 */ /* 0x000fc600078e00ff */
[----:B------:R0:W-:Y:S01]  /*5010*/  @P4 SYNCS.ARRIVE.TRANS64.A1T0 RZ, [R5+URZ+0x88], RZ ;  /* 0x000088ff05ff49a7 */ /* 0x0001e2000810003f */
[----:B------:R-:W-:Y:S01]  /*5020*/  IMAD.MOV.U32 R2, RZ, RZ, -0x1 ;  /* 0xffffffffff027424 */ /* 0x000fe200078e00ff */
[----:B0-----:R-:W-:Y:S02]  /*5030*/  SHF.R.U32.HI R5, RZ, 0x2, R3 ;  /* 0x00000002ff057819 */ /* 0x001fe40000011603 */
[----:B------:R-:W-:-:S03]  /*5040*/  SEL R3, RZ, 0x1, !P1 ;  /* 0x00000001ff037807 */ /* 0x000fc60004800000 */
[----:B------:R-:W-:Y:S01]  /*5050*/  IMAD R7, R5, -0x5, R4 ;  /* 0xfffffffb05077824 */ /* 0x000fe200078e0204 */
[----:B------:R-:W-:Y:S02]  /*5060*/  LOP3.LUT R0, R0, R3, RZ, 0x3c, !PT ;  /* 0x0000000300007212 */ /* 0x000fe400078e3cff */
[----:B------:R-:W-:Y:S02]  /*5070*/  PRMT R3, RZ, 0x7610, R3 ;  /* 0x00007610ff037816 */ /* 0x000fe40000000003 */
[----:B------:R-:W-:Y:S02]  /*5080*/  @P3 LOP3.LUT R0, R0, 0x1, R5, 0x78, !PT ;  /* 0x0000000100003812 */ /* 0x000fe400078e7805 */
[----:B--2---:R-:W-:-:S04]  /*5090*/  IADD3 R18, P4, R18, R10, RZ ;  /* 0x0000000a12127210 */ /* 0x004fc80007f9e0ff */
[----:B------:R-:W-:Y:S01]  /*50a0*/  ISETP.GE.U32.AND P1, PT, R18, UR4, PT ;  /* 0x0000000412007c0c */ /* 0x000fe2000bf26070 */
[----:B------:R-:W-:-:S05]  /*50b0*/  IMAD.X R17, R17, 0x1, R23, P4 ;  /* 0x0000000111117824 */ /* 0x000fca00020e0617 */
[----:B------:R-:W-:-:S13]  /*50c0*/  ISETP.GE.U32.AND.EX P1, PT, R17, UR5, PT, P1 ;  /* 0x0000000511007c0c */ /* 0x000fda000bf26110 */
[----:B------:R-:W-:Y:S05]  /*50d0*/  @P1 BRA `(.L_x_108) ;  /* 0x00000004005c1947 */ /* 0x000fea0003800000 */
[----:B------:R-:W0:Y:S01]  /*50e0*/  S2R R11, SR_CTAID.X ;  /* 0x00000000000b7919 */ /* 0x000e220000002500 */
[----:B------:R-:W-:Y:S01]  /*50f0*/  ULDC.64 UR4, c[0x0][0x628] ;  /* 0x00018a0000047ab9 */ /* 0x000fe20000000a00 */
[----:B------:R-:W1:Y:S01]  /*5100*/  LDC R12, c[0x0][0x144] ;  /* 0x00005100ff0c7b82 */ /* 0x000e620000000800 */
[----:B------:R-:W-:Y:S01]  /*5110*/  ISETP.NE.U32.AND P1, PT, RZ, UR4, PT ;  /* 0x00000004ff007c0c */ /* 0x000fe2000bf25070 */
[----:B------:R-:W2:Y:S01]  /*5120*/  S2R R9, SR_CTAID.Y ;  /* 0x0000000000097919 */ /* 0x000ea20000002600 */
[----:B------:R-:W-:Y:S01]  /*5130*/  ULDC UR6, c[0x0][0x150] ;  /* 0x0000540000067ab9 */ /* 0x000fe20000000800 */
[----:B------:R-:W-:Y:S01]  /*5140*/  ULDC UR7, c[0x0][0x630] ;  /* 0x00018c0000077ab9 */ /* 0x000fe20000000800 */
[----:B------:R-:W-:Y:S01]  /*5150*/  ISETP.NE.AND.EX P1, PT, RZ, UR5, PT, P1 ;  /* 0x00000005ff007c0c */ /* 0x000fe2000bf25310 */
[----:B------:R-:W-:Y:S01]  /*5160*/  IMAD.MOV.U32 R2, RZ, RZ, R18 ;  /* 0x000000ffff027224 */ /* 0x000fe200078e0012 */
[----:B0-----:R-:W-:-:S05]  /*5170*/  I2FP.F32.U32 R3, R11 ;  /* 0x0000000b00037245 */ /* 0x001fca0000201000 */
[----:B------:R-:W-:Y:S01]  /*5180*/  FMUL R14, R3, UR6 ;  /* 0x00000006030e7c20 */ /* 0x000fe20008400000 */
[----:B------:R-:W-:-:S05]  /*5190*/  IMAD.MOV.U32 R3, RZ, RZ, R17 ;  /* 0x000000ffff037224 */ /* 0x000fca00078e0011 */
[----:B--2---:R-:W-:Y:S05]  /*51a0*/  @!P1 BRA `(.L_x_109) ;  /* 0x0000000000289947 */ /* 0x004fea0003800000 */
[----:B------:R-:W-:Y:S02]  /*51b0*/  ULDC UR6, c[0x0][0x634] ;  /* 0x00018d0000067ab9 */ /* 0x000fe40000000800 */
[----:B------:R-:W-:-:S05]  /*51c0*/  IADD3 R3, P1, R18, UR6, RZ ;  /* 0x0000000612037c10 */ /* 0x000fca000ff3e0ff */
[----:B------:R-:W-:-:S04]  /*51d0*/  IMAD.X R13, RZ, RZ, R17, P1 ;  /* 0x000000ffff0d7224 */ /* 0x000fc800008e0611 */
[----:B------:R-:W-:-:S04]  /*51e0*/  IMAD.WIDE.U32 R4, R13, UR4, RZ ;  /* 0x000000040d047c25 */ /* 0x000fc8000f8e00ff */
[----:B------:R-:W-:-:S04]  /*51f0*/  IMAD.WIDE.U32 R4, P1, R3, UR5, R4 ;  /* 0x0000000503047c25 */ /* 0x000fc8000f820004 */
[----:B------:R-:W-:-:S04]  /*5200*/  IMAD.WIDE.U32 R2, R3, UR4, RZ ;  /* 0x0000000403027c25 */ /* 0x000fc8000f8e00ff */
[----:B------:R-:W-:Y:S01]  /*5210*/  IMAD.MOV.U32 R2, RZ, RZ, R5 ;  /* 0x000000ffff027224 */ /* 0x000fe200078e0005 */
[----:B------:R-:W-:Y:S01]  /*5220*/  IADD3 RZ, P3, R3, R4, RZ ;  /* 0x0000000403ff7210 */ /* 0x000fe20007f7e0ff */
[----:B------:R-:W-:-:S04]  /*5230*/  IMAD.X R3, RZ, RZ, RZ, P1 ;  /* 0x000000ffff037224 */ /* 0x000fc800008e06ff */
[----:B------:R-:W-:-:S08]  /*5240*/  IMAD.WIDE.U32.X R2, R13, UR5, R2, P3 ;  /* 0x000000050d027c25 */ /* 0x000fd000098e0402 */
.L_x_109:
[--C-:B------:R-:W-:Y:S01]  /*5250*/  SHF.R.U64 R10, R2, UR7, R3.reuse ;  /* 0x00000007020a7c19 */ /* 0x100fe20008001203 */
[----:B------:R-:W0:Y:S01]  /*5260*/  F2I.U32.TRUNC.NTZ R14, R14 ;  /* 0x0000000e000e7305 */ /* 0x000e22000020f000 */
[----:B------:R-:W-:Y:S01]  /*5270*/  SHF.R.U32.HI R2, RZ, UR7, R3 ;  /* 0x00000007ff027c19 */ /* 0x000fe20008011603 */
[----:B------:R-:W-:Y:S01]  /*5280*/  ULDC.64 UR4, c[0x0][0x620] ;  /* 0x0001880000047ab9 */ /* 0x000fe20000000a00 */
[----:B------:R-:W-:Y:S01]  /*5290*/  IADD3 R5, P1, RZ, -R10, RZ ;  /* 0x8000000aff057210 */ /* 0x000fe20007f3e0ff */
[----:B------:R-:W-:Y:S01]  /*52a0*/  IMAD.MOV.U32 R3, RZ, RZ, R17 ;  /* 0x000000ffff037224 */ /* 0x000fe200078e0011 */
[----:B------:R-:W-:-:S03]  /*52b0*/  ULDC.64 UR6, c[0x0][0x640] ;  /* 0x0001900000067ab9 */ /* 0x000fc60000000a00 */
[----:B------:R-:W-:Y:S01]  /*52c0*/  IMAD.X R2, RZ, RZ, ~R2, P1 ;  /* 0x000000ffff027224 */ /* 0x000fe200008e0e02 */
[----:B------:R-:W-:-:S03]  /*52d0*/  ISETP.NE.U32.AND P1, PT, RZ, UR6, PT ;  /* 0x00000006ff007c0c */ /* 0x000fc6000bf25070 */
[----:B------:R-:W-:Y:S01]  /*52e0*/  IMAD R4, R2, UR4, RZ ;  /* 0x0000000402047c24 */ /* 0x000fe2000f8e02ff */
[----:B------:R-:W-:Y:S01]  /*52f0*/  ISETP.NE.AND.EX P1, PT, RZ, UR7, PT, P1 ;  /* 0x00000007ff007c0c */ /* 0x000fe2000bf25310 */
[----:B------:R-:W-:-:S04]  /*5300*/  IMAD.MOV.U32 R2, RZ, RZ, R18 ;  /* 0x000000ffff027224 */ /* 0x000fc800078e0012 */
[----:B------:R-:W-:Y:S01]  /*5310*/  IMAD.WIDE.U32 R2, R5, UR4, R2 ;  /* 0x0000000405027c25 */ /* 0x000fe2000f8e0002 */
[----:B------:R-:W-:-:S03]  /*5320*/  ULDC UR4, c[0x0][0x618] ;  /* 0x0001860000047ab9 */ /* 0x000fc60000000800 */
[----:B------:R-:W-:Y:S01]  /*5330*/  IMAD R5, R5, UR5, R4 ;  /* 0x0000000505057c24 */ /* 0x000fe2000f8e0204 */
[----:B------:R-:W-:Y:S01]  /*5340*/  ULDC UR5, c[0x0][0x154] ;  /* 0x0000550000057ab9 */ /* 0x000fe20000000800 */
[----:B0-----:R-:W-:Y:S02]  /*5350*/  IMAD.MOV R4, RZ, RZ, -R14 ;  /* 0x000000ffff047224 */ /* 0x001fe400078e0a0e */
[----:B------:R-:W0:Y:S01]  /*5360*/  LDC R14, c[0x0][0x148] ;  /* 0x00005200ff0e7b82 */ /* 0x000e220000000800 */
[----:B------:R-:W-:Y:S02]  /*5370*/  IMAD.IADD R3, R3, 0x1, R5 ;  /* 0x0000000103037824 */ /* 0x000fe400078e0205 */
[----:B-1----:R-:W-:Y:S01]  /*5380*/  IMAD R11, R12, R4, R11 ;  /* 0x000000040c0b7224 */ /* 0x002fe200078e020b */
[----:B------:R-:W-:Y:S02]  /*5390*/  I2FP.F32.U32 R4, R9 ;  /* 0x0000000900047245 */ /* 0x000fe40000201000 */
[----:B------:R-:W-:-:S02]  /*53a0*/  SHF.R.U64 R12, R2, UR4, R3 ;  /* 0x00000004020c7c19 */ /* 0x000fc40008001203 */
[----:B------:R-:W-:Y:S01]  /*53b0*/  SHF.R.U32.HI R3, RZ, UR4, R3 ;  /* 0x00000004ff037c19 */ /* 0x000fe20008011603 */
[----:B------:R-:W-:Y:S01]  /*53c0*/  FMUL R4, R4, UR5 ;  /* 0x0000000504047c20 */ /* 0x000fe20008400000 */
[----:B------:R-:W-:Y:S02]  /*53d0*/  ULDC UR4, c[0x0][0x608] ;  /* 0x0001820000047ab9 */ /* 0x000fe40000000800 */
[--C-:B------:R-:W-:Y:S01]  /*53e0*/  SHF.R.U64 R15, R12, UR4, R3.reuse ;  /* 0x000000040c0f7c19 */ /* 0x100fe20008001203 */
[----:B------:R1:W2:Y:S01]  /*53f0*/  F2I.U32.TRUNC.NTZ R20, R4 ;  /* 0x0000000400147305 */ /* 0x0002a2000020f000 */
[----:B------:R-:W-:Y:S01]  /*5400*/  SHF.R.U32.HI R2, RZ, UR4, R3 ;  /* 0x00000004ff027c19 */ /* 0x000fe20008011603 */
[----:B------:R-:W-:-:S03]  /*5410*/  ULDC UR4, c[0x0][0x658] ;  /* 0x0001960000047ab9 */ /* 0x000fc60000000800 */
[--C-:B------:R-:W-:Y:S02]  /*5420*/  SHF.R.U64 R13, R15, UR4, R2.reuse ;  /* 0x000000040f0d7c19 */ /* 0x100fe40008001202 */
[----:B------:R-:W-:-:S03]  /*5430*/  SHF.R.U32.HI R19, RZ, UR4, R2 ;  /* 0x00000004ff137c19 */ /* 0x000fc60008011602 */
[----:B------:R-:W-:Y:S02]  /*5440*/  IMAD.MOV.U32 R2, RZ, RZ, R13 ;  /* 0x000000ffff027224 */ /* 0x000fe400078e000d */
[----:B------:R-:W-:Y:S01]  /*5450*/  IMAD.MOV.U32 R3, RZ, RZ, R19 ;  /* 0x000000ffff037224 */ /* 0x000fe200078e0013 */
[----:B-1----:R-:W-:Y:S06]  /*5460*/  @!P1 BRA `(.L_x_110) ;  /* 0x0000000000289947 */ /* 0x002fec0003800000 */
        /* <DEDUP_REMOVED lines=10> */
.L_x_110:
[----:B------:R-:W1:Y:S01]  /*5510*/  LDC R4, c[0x0][0x65c] ;  /* 0x00019700ff047b82 */ /* 0x000e620000000800 */
[----:B------:R-:W-:Y:S01]  /*5520*/  ULDC UR4, c[0x0][0x648] ;  /* 0x0001920000047ab9 */ /* 0x000fe20000000800 */
[----:B------:R-:W-:Y:S01]  /*5530*/  LOP3.LUT R15, R15, UR16, RZ, 0xc0, !PT ;  /* 0x000000100f0f7c12 */ /* 0x000fe2000f8ec0ff */
[----:B--2---:R-:W-:Y:S01]  /*5540*/  IMAD.MOV R20, RZ, RZ, -R20 ;  /* 0x000000ffff147224 */ /* 0x004fe200078e0a14 */
[----:B------:R-:W-:Y:S01]  /*5550*/  SHF.R.U64 R2, R2, UR4, R3 ;  /* 0x0000000402027c19 */ /* 0x000fe20008001203 */
[----:B------:R-:W-:Y:S01]  /*5560*/  ULDC UR4, c[0x0][0x638] ;  /* 0x00018e0000047ab9 */ /* 0x000fe20000000800 */
[----:B------:R-:W-:Y:S01]  /*5570*/  LOP3.LUT R12, R12, UR15, RZ, 0xc0, !PT ;  /* 0x0000000f0c0c7c12 */ /* 0x000fe2000f8ec0ff */
[----:B------:R-:W-:Y:S01]  /*5580*/  ULDC UR5, c[0x0][0x610] ;  /* 0x0001840000057ab9 */ /* 0x000fe20000000800 */
[----:B------:R-:W-:Y:S01]  /*5590*/  IMAD.MOV.U32 R3, RZ, RZ, 0x1 ;  /* 0x00000001ff037424 */ /* 0x000fe200078e00ff */
[----:B-1----:R-:W-:Y:S01]  /*55a0*/  ISETP.NE.AND P1, PT, R4, 0x1, PT ;  /* 0x000000010400780c */ /* 0x002fe20003f25270 */
[----:B------:R-:W-:-:S02]  /*55b0*/  IMAD.MOV R4, RZ, RZ, -R2 ;  /* 0x000000ffff047224 */ /* 0x000fc400078e0a02 */
[----:B------:R-:W-:Y:S02]  /*55c0*/  IMAD R2, R2, UR17, R15 ;  /* 0x0000001102027c24 */ /* 0x000fe4000f8e020f */
[----:B------:R-:W-:Y:S01]  /*55d0*/  IMAD R13, R4, UR4, R13 ;  /* 0x00000004040d7c24 */ /* 0x000fe2000f8e020d */
[----:B------:R-:W-:-:S07]  /*55e0*/  ULDC UR4, c[0x0][0x600] ;  /* 0x0001800000047ab9 */ /* 0x000fce0000000800 */
[----:B0-----:R-:W-:-:S04]  /*55f0*/  @P1 IMAD R11, R14, R20, R9 ;  /* 0x000000140e0b1224 */ /* 0x001fc800078e0209 */
[----:B------:R-:W-:Y:S02]  /*5600*/  IMAD R11, R2, UR5, R11 ;  /* 0x00000005020b7c24 */ /* 0x000fe4000f8e020b */
[----:B------:R-:W-:-:S05]  /*5610*/  IMAD R2, R13, UR4, R12 ;  /* 0x000000040d027c24 */ /* 0x000fca000f8e020c */
[----:B------:R-:W-:Y:S02]  /*5620*/  SEL R22, R2, R11, !P1 ;  /* 0x0000000b02167207 */ /* 0x000fe40004800000 */
[----:B------:R-:W-:Y:S01]  /*5630*/  SEL R19, R11, R2, !P1 ;  /* 0x000000020b137207 */ /* 0x000fe20004800000 */
[----:B------:R-:W-:-:S07]  /*5640*/  IMAD.MOV.U32 R2, RZ, RZ, R10 ;  /* 0x000000ffff027224 */ /* 0x000fce00078e000a */
.L_x_108:
[----:B------:R-:W-:Y:S05]  /*5650*/  BSYNC B1 ;  /* 0x0000000000017941 */ /* 0x000fea0003800000 */
.L_x_107:
[----:B------:R-:W-:-:S13]  /*5660*/  LOP3.LUT P1, RZ, R3, 0xff, RZ, 0xc0, !PT ;  /* 0x000000ff03ff7812 */ /* 0x000fda000782c0ff */
[----:B------:R-:W-:Y:S05]  /*5670*/  @P1 BRA `(.L_x_111) ;  /* 0xfffffff400381947 */ /* 0x000fea000383ffff */
[----:B------:R-:W-:Y:S05]  /*5680*/  BSYNC B0 ;  /* 0x0000000000007941 */ /* 0x000fea0003800000 */
.L_x_99:
[----:B------:R-:W-:-:S03]  /*5690*/  UMOV UR4, 0xffffffff ;  /* 0xffffffff00047882 */ /* 0x000fc60000000000 */
[----:B------:R-:W-:Y:S05]  /*56a0*/  BRA.DIV UR4, `(.L_x_112) ;  /* 0x0000000604647947 */ /* 0x000fea000b800000 */
[----:B------:R-:W-:-:S13]  /*56b0*/  ELECT P6, URZ, PT ;  /* 0x00000000003f782f */ /* 0x000fda00038c0000 */
.L_x_129:
[----:B------:R-:W-:Y:S04]  /*56c0*/  BSSY B0, `(.L_x_113) ;  /* 0x0000034000007945 */ /* 0x000fe80003800000 */
[----:B------:R-:W-:Y:S05]  /*56d0*/  @!P6 BRA `(.L_x_114) ;  /* 0x0000000000c8e947 */ /* 0x000fea0003800000 */
[----:B------:R-:W-:-:S04]  /*56e0*/  LOP3.LUT R16, R16, 0x2, RZ, 0xfc, !PT ;  /* 0x0000000210107812 */ /* 0x000fc800078efcff */
[----:B------:R-:W-:-:S13]  /*56f0*/  ISETP.NE.AND P0, PT, R16, 0x3, PT ;  /* 0x000000031000780c */ /* 0x000fda0003f05270 */
[----:B------:R-:W-:Y:S05]  /*5700*/  @!P0 BRA `(.L_x_115) ;  /* 0x0000000000048947 */ /* 0x000fea0003800000 */
[----:B------:R-:W-:Y:S01]  /*5710*/  BPT.TRAP 0x1 ;  /* 0x000000040000795c */ /* 0x000fe20000300000 */
.L_x_115:
[----:B------:R-:W0:Y:S01]  /*5720*/  S2R R3, SR_CgaCtaId ;  /* 0x0000000000037919 */ /* 0x000e220000008800 */
[----:B------:R-:W-:Y:S02]  /*5730*/  MOV R2, 0x400 ;  /* 0x0000040000027802 */ /* 0x000fe40000000f00 */
[----:B------:R-:W-:Y:S02]  /*5740*/  SHF.L.U32 R4, R0, 0x1f, RZ ;  /* 0x0000001f00047819 */ /* 0x000fe400000006ff */
[----:B0-----:R-:W-:-:S05]  /*5750*/  LEA R2, R3, R2, 0x18 ;  /* 0x0000000203027211 */ /* 0x001fca00078ec0ff */
[----:B------:R-:W-:-:S04]  /*5760*/  VIADD R2, R2, 0x28 ;  /* 0x0000002802027836 */ /* 0x000fc80000000000 */
[C---:B------:R-:W-:Y:S02]  /*5770*/  IMAD R9, R7.reuse, 0x8, R2 ;  /* 0x0000000807097824 */ /* 0x040fe400078e0202 */
[----:B------:R-:W-:Y:S02]  /*5780*/  VIADD R7, R7, 0x1 ;  /* 0x0000000107077836 */ /* 0x000fe40000000000 */
[----:B------:R-:W0:Y:S03]  /*5790*/  SYNCS.PHASECHK.TRANS64.TRYWAIT P0, [R9+URZ], R4 ;  /* 0x00000004090075a7 */ /* 0x000e26000800017f */
[----:B------:R-:W-:-:S04]  /*57a0*/  ISETP.NE.AND P1, PT, R7, 0x5, PT ;  /* 0x000000050700780c */ /* 0x000fc80003f25270 */
[----:B------:R-:W-:Y:S02]  /*57b0*/  SEL R3, RZ, 0x1, P1 ;  /* 0x00000001ff037807 */ /* 0x000fe40000800000 */
[----:B------:R-:W-:Y:S02]  /*57c0*/  SEL R7, R7, RZ, P1 ;  /* 0x000000ff07077207 */ /* 0x000fe40000800000 */
[----:B------:R-:W-:-:S03]  /*57d0*/  LOP3.LUT R6, R0, R3, RZ, 0x3c, !PT ;  /* 0x0000000300067212 */ /* 0x000fc600078e3cff */
[----:B------:R-:W-:Y:S01]  /*57e0*/  IMAD R8, R7, 0x8, R2 ;  /* 0x0000000807087824 */ /* 0x000fe200078e0202 */
[----:B------:R-:W-:Y:S01]  /*57f0*/  SHF.L.U32 R5, R6, 0x1f, RZ ;  /* 0x0000001f06057819 */ /* 0x000fe200000006ff */
[----:B0-----:R-:W-:Y:S06]  /*5800*/  @!P0 BRA `(.L_x_116) ;  /* 0x00000004002c8947 */ /* 0x001fec0003800000 */
.L_x_130:
[----:B------:R-:W1:Y:S01]  /*5810*/  SYNCS.PHASECHK.TRANS64.TRYWAIT P0, [R8+URZ], R5 ;  /* 0x00000005080075a7 */ /* 0x000e62000800017f */
[----:B------:R-:W-:-:S05]  /*5820*/  VIADD R0, R7, 0x1 ;  /* 0x0000000107007836 */ /* 0x000fca0000000000 */
[----:B------:R-:W-:-:S04]  /*5830*/  ISETP.NE.AND P1, PT, R0, 0x5, PT ;  /* 0x000000050000780c */ /* 0x000fc80003f25270 */
[----:B------:R-:W-:Y:S02]  /*5840*/  SEL R3, RZ, 0x1, P1 ;  /* 0x00000001ff037807 */ /* 0x000fe40000800000 */
[----:B------:R-:W-:Y:S02]  /*5850*/  SEL R7, R0, RZ, P1 ;  /* 0x000000ff00077207 */ /* 0x000fe40000800000 */
[----:B------:R-:W-:-:S03]  /*5860*/  LOP3.LUT R6, R6, R3, RZ, 0x3c, !PT ;  /* 0x0000000306067212 */ /* 0x000fc600078e3cff */
[----:B0-----:R-:W-:Y:S01]  /*5870*/  IMAD R9, R7, 0x8, R2 ;  /* 0x0000000807097824 */ /* 0x001fe200078e0202 */
[----:B------:R-:W-:Y:S01]  /*5880*/  SHF.L.U32 R4, R6, 0x1f, RZ ;  /* 0x0000001f06047819 */ /* 0x000fe200000006ff */
[----:B-1----:R-:W-:Y:S06]  /*5890*/  @!P0 BRA `(.L_x_117) ;  /* 0x00000004001c8947 */ /* 0x002fec0003800000 */
.L_x_131:
[----:B------:R-:W1:Y:S01]  /*58a0*/  SYNCS.PHASECHK.TRANS64.TRYWAIT P0, [R9+URZ], R4 ;  /* 0x00000004090075a7 */ /* 0x000e62000800017f */
[----:B------:R-:W-:-:S05]  /*58b0*/  VIADD R0, R7, 0x1 ;  /* 0x0000000107007836 */ /* 0x000fca0000000000 */
[----:B------:R-:W-:-:S04]  /*58c0*/  ISETP.NE.AND P1, PT, R0, 0x5, PT ;  /* 0x000000050000780c */ /* 0x000fc80003f25270 */
[----:B------:R-:W-:Y:S02]  /*58d0*/  SEL R3, RZ, 0x1, P1 ;  /* 0x00000001ff037807 */ /* 0x000fe40000800000 */
[----:B------:R-:W-:Y:S02]  /*58e0*/  SEL R7, R0, RZ, P1 ;  /* 0x000000ff00077207 */ /* 0x000fe40000800000 */
[----:B------:R-:W-:-:S03]  /*58f0*/  LOP3.LUT R11, R6, R3, RZ, 0x3c, !PT ;  /* 0x00000003060b7212 */ /* 0x000fc600078e3cff */
[----:B------:R-:W-:Y:S01]  /*5900*/  IMAD R6, R7, 0x8, R2 ;  /* 0x0000000807067824 */ /* 0x000fe200078e0202 */
[----:B0-----:R-:W-:Y:S01]  /*5910*/  SHF.L.U32 R5, R11, 0x1f, RZ ;  /* 0x0000001f0b057819 */ /* 0x001fe200000006ff */
[----:B-1----:R-:W-:Y:S06]  /*5920*/  @!P0 BRA `(.L_x_118) ;  /* 0x00000004000c8947 */ /* 0x002fec0003800000 */
.L_x_132:
[----:B------:R-:W1:Y:S01]  /*5930*/  SYNCS.PHASECHK.TRANS64.TRYWAIT P0, [R6+URZ], R5 ;  /* 0x00000005060075a7 */ /* 0x000e62000800017f */
[----:B------:R-:W-:-:S05]  /*5940*/  VIADD R0, R7, 0x1 ;  /* 0x0000000107007836 */ /* 0x000fca0000000000 */
[----:B------:R-:W-:-:S04]  /*5950*/  ISETP.NE.AND P1, PT, R0, 0x5, PT ;  /* 0x000000050000780c */ /* 0x000fc80003f25270 */
[----:B0-----:R-:W-:Y:S02]  /*5960*/  SEL R4, RZ, 0x1, P1 ;  /* 0x00000001ff047807 */ /* 0x001fe40000800000 */
[----:B------:R-:W-:Y:S02]  /*5970*/  SEL R3, R0, RZ, P1 ;  /* 0x000000ff00037207 */ /* 0x000fe40000800000 */
[----:B------:R-:W-:Y:S01]  /*5980*/  LOP3.LUT R0, R11, R4, RZ, 0x3c, !PT ;  /* 0x000000040b007212 */ /* 0x000fe200078e3cff */
[----:B-1----:R-:W-:Y:S06]  /*5990*/  @!P0 BRA `(.L_x_119) ;  /* 0x0000000400048947 */ /* 0x002fec0003800000 */
.L_x_133:
[----:B------:R-:W-:Y:S01]  /*59a0*/  IMAD R3, R3, 0x8, R2 ;  /* 0x0000000803037824 */ /* 0x000fe200078e0202 */
[----:B------:R-:W-:-:S07]  /*59b0*/  SHF.L.U32 R0, R0, 0x1f, RZ ;  /* 0x0000001f00007819 */ /* 0x000fce00000006ff */
.L_x_120:
[----:B-1----:R1:W2:Y:S02]  /*59c0*/  SYNCS.PHASECHK.TRANS64.TRYWAIT P0, [R3+URZ], R0 ;  /* 0x00000000030075a7 */ /* 0x0022a4000800017f */
[----:B--2---:R-:W-:Y:S05]  /*59d0*/  @!P0 NANOSLEEP.SYNCS 0x989680 ;  /* 0x009896800000895d */ /* 0x004fea0003900000 */
[----:B------:R-:W2:Y:S02]  /*59e0*/  @!P0 SYNCS.PHASECHK.TRANS64 P0, [R3+URZ], R0 ;  /* 0x00000000030085a7 */ /* 0x000ea4000800007f */
[----:B--2---:R-:W-:Y:S05]  /*59f0*/  @!P0 BRA `(.L_x_120) ;  /* 0xfffffffc00f08947 */ /* 0x004fea000383ffff */
.L_x_114:
[----:B------:R-:W-:Y:S05]  /*5a00*/  BSYNC B0 ;  /* 0x0000000000007941 */ /* 0x000fea0003800000 */
.L_x_113:
[----:B------:R-:W-:Y:S05]  /*5a10*/  EXIT ;  /* 0x000000000000794d */ /* 0x000fea0003800000 */
.L_x_15:
[----:B-1----:R1:W2:Y:S02]  /*5a20*/  SYNCS.PHASECHK.TRANS64.TRYWAIT P0, [R63+URZ], R0 ;  /* 0x000000003f0075a7 */ /* 0x0022a4000800017f */
[----:B--2---:R-:W-:Y:S05]  /*5a30*/  @!P0 NANOSLEEP.SYNCS 0x989680 ;  /* 0x009896800000895d */ /* 0x004fea0003900000 */
[----:B------:R-:W2:Y:S02]  /*5a40*/  @!P0 SYNCS.PHASECHK.TRANS64 P0, [R63+URZ], R0 ;  /* 0x000000003f0085a7 */ /* 0x000ea4000800007f */
[----:B--2---:R-:W-:Y:S05]  /*5a50*/  @!P0 BRA `(.L_x_15) ;  /* 0xfffffffc00f08947 */ /* 0x004fea000383ffff */
[----:B------:R-:W-:Y:S05]  /*5a60*/  BRA `(.L_x_121) ;  /* 0xffffffb800ac7947 */ /* 0x000fea000383ffff */
.L_x_20:
[----:B--2---:R2:W3:Y:S02]  /*5a70*/  SYNCS.PHASECHK.TRANS64.TRYWAIT P1, [R3+URZ], R0 ;  /* 0x00000000030075a7 */ /* 0x0044e4000802017f */
[----:B---3--:R-:W-:Y:S05]  /*5a80*/  @!P1 NANOSLEEP.SYNCS 0x989680 ;  /* 0x009896800000995d */ /* 0x008fea0003900000 */
[----:B------:R-:W3:Y:S02]  /*5a90*/  @!P1 SYNCS.PHASECHK.TRANS64 P1, [R3+URZ], R0 ;  /* 0x00000000030095a7 */ /* 0x000ee4000802007f */
[----:B---3--:R-:W-:Y:S05]  /*5aa0*/  @!P1 BRA `(.L_x_20) ;  /* 0xfffffffc00f09947 */ /* 0x008fea000383ffff */
[----:B------:R-:W-:Y:S05]  /*5ab0*/  BRA `(.L_x_19) ;  /* 0xffffffbc00107947 */ /* 0x000fea000383ffff */
.L_x_25:
[----:B--2---:R-:W-:-:S04]  /*5ac0*/  IMAD.U32 R4, RZ, RZ, UR4 ;  /* 0x00000004ff047e24 */ /* 0x004fc8000f8e00ff */
[----:B------:R2:W3:Y:S03]  /*5ad0*/  SYNCS.PHASECHK.TRANS64.TRYWAIT P1, [R4+URZ], R3 ;  /* 0x00000003040075a7 */ /* 0x0004e6000802017f */
[----:B---3--:R-:W-:Y:S05]  /*5ae0*/  @!P1 NANOSLEEP.SYNCS 0x989680 ;  /* 0x009896800000995d */ /* 0x008fea0003900000 */
[----:B------:R-:W3:Y:S02]  /*5af0*/  @!P1 SYNCS.PHASECHK.TRANS64 P1, [R4+URZ], R3 ;  /* 0x00000003040095a7 */ /* 0x000ee4000802007f */
[----:B---3--:R-:W-:Y:S05]  /*5b00*/  @!P1 BRA `(.L_x_25) ;  /* 0xfffffffc00ec9947 */ /* 0x008fea000383ffff */
[----:B------:R-:W-:Y:S05]  /*5b10*/  BRA `(.L_x_24) ;  /* 0xffffffbc00c87947 */ /* 0x000fea000383ffff */
.L_x_31:
[----:B---3--:R3:W4:Y:S02]  /*5b20*/  SYNCS.PHASECHK.TRANS64.TRYWAIT P0, [R63+URZ+0x10], R0 ;  /* 0x000010003f0075a7 */ /* 0x008724000800017f */
[----:B----4-:R-:W-:Y:S05]  /*5b30*/  @!P0 NANOSLEEP.SYNCS 0x989680 ;  /* 0x009896800000895d */ /* 0x010fea0003900000 */
[----:B------:R-:W4:Y:S02]  /*5b40*/  @!P0 SYNCS.PHASECHK.TRANS64 P0, [R63+URZ+0x10], R0 ;  /* 0x000010003f0085a7 */ /* 0x000f24000800007f */
[----:B----4-:R-:W-:Y:S05]  /*5b50*/  @!P0 BRA `(.L_x_31) ;  /* 0xfffffffc00f08947 */ /* 0x010fea000383ffff */
[----:B------:R-:W-:Y:S05]  /*5b60*/  BRA `(.L_x_122) ;  /* 0xffffffc400007947 */ /* 0x000fea000383ffff */
.L_x_100:
[----:B------:R-:W-:Y:S01]  /*5b70*/  BSSY B1, `(.L_x_123) ;  /* 0x0000006000017945 */ /* 0x000fe20003800000 */
[----:B------:R-:W-:-:S07]  /*5b80*/  IMAD.MOV.U32 R15, RZ, RZ, -0x1 ;  /* 0xffffffffff0f7424 */ /* 0x000fce00078e00ff */
[----:B-----5:R-:W-:Y:S05]  /*5b90*/  WARPSYNC.COLLECTIVE R15, `(.L_x_124) ;  /* 0x000000000f0c7348 */ /* 0x020fea0003c00000 */
[----:B------:R-:W-:Y:S02]  /*5ba0*/  ELECT P6, UR62, PT ;  /* 0x00000000003e782f */ /* 0x000fe400038c0000 */
[----:B------:R-:W-:Y:S01]  /*5bb0*/  MOV R14, UR62 ;  /* 0x0000003e000e7c02 */ /* 0x000fe20008000f00 */
[----:B-----5:R-:W-:Y:S10]  /*5bc0*/  ENDCOLLECTIVE ;  /* 0x000000000000791b */ /* 0x020ff40003800000 */
.L_x_124:
[----:B------:R-:W-:Y:S05]  /*5bd0*/  BSYNC B1 ;  /* 0x0000000000017941 */ /* 0x000fea0003800000 */
.L_x_123:
[----:B------:R-:W-:Y:S05]  /*5be0*/  BRA `(.L_x_125) ;  /* 0xffffffec00e87947 */ /* 0x000fea000383ffff */
.L_x_103:
[----:B0-----:R0:W1:Y:S02]  /*5bf0*/  SYNCS.PHASECHK.TRANS64.TRYWAIT P1, [R10+URZ+0x28], R5 ;  /* 0x000028050a0075a7 */ /* 0x001064000802017f */
[----:B-1----:R-:W-:Y:S05]  /*5c00*/  @!P1 NANOSLEEP.SYNCS 0x989680 ;  /* 0x009896800000995d */ /* 0x002fea0003900000 */
[----:B------:R-:W1:Y:S02]  /*5c10*/  @!P1 SYNCS.PHASECHK.TRANS64 P1, [R10+URZ+0x28], R5 ;  /* 0x000028050a0095a7 */ /* 0x000e64000802007f */
[----:B-1----:R-:W-:Y:S05]  /*5c20*/  @!P1 BRA `(.L_x_103) ;  /* 0xfffffffc00f09947 */ /* 0x002fea000383ffff */
[----:B------:R-:W-:Y:S05]  /*5c30*/  BRA `(.L_x_126) ;  /* 0xfffffff0001c7947 */ /* 0x000fea000383ffff */
.L_x_112:
[----:B------:R-:W-:Y:S01]  /*5c40*/  BSSY B0, `(.L_x_127) ;  /* 0x0000006000007945 */ /* 0x000fe20003800000 */
[----:B------:R-:W-:-:S07]  /*5c50*/  IMAD.MOV.U32 R15, RZ, RZ, -0x1 ;  /* 0xffffffffff0f7424 */ /* 0x000fce00078e00ff */
[----:B-----5:R-:W-:Y:S05]  /*5c60*/  WARPSYNC.COLLECTIVE R15, `(.L_x_128) ;  /* 0x000000000f0c7348 */ /* 0x020fea0003c00000 */
[----:B------:R-:W-:Y:S02]  /*5c70*/  ELECT P6, UR62, PT ;  /* 0x00000000003e782f */ /* 0x000fe400038c0000 */
[----:B------:R-:W-:Y:S01]  /*5c80*/  MOV R14, UR62 ;  /* 0x0000003e000e7c02 */ /* 0x000fe20008000f00 */
[----:B-----5:R-:W-:Y:S10]  /*5c90*/  ENDCOLLECTIVE ;  /* 0x000000000000791b */ /* 0x020ff40003800000 */
.L_x_128:
[----:B------:R-:W-:Y:S05]  /*5ca0*/  BSYNC B0 ;  /* 0x0000000000007941 */ /* 0x000fea0003800000 */
.L_x_127:
[----:B------:R-:W-:Y:S05]  /*5cb0*/  BRA `(.L_x_129) ;  /* 0xfffffff800807947 */ /* 0x000fea000383ffff */
.L_x_116:
[----:B0-----:R0:W1:Y:S02]  /*5cc0*/  SYNCS.PHASECHK.TRANS64.TRYWAIT P0, [R9+URZ], R4 ;  /* 0x00000004090075a7 */ /* 0x001064000800017f */
[----:B-1----:R-:W-:Y:S05]  /*5cd0*/  @!P0 NANOSLEEP.SYNCS 0x989680 ;  /* 0x009896800000895d */ /* 0x002fea0003900000 */
[----:B------:R-:W1:Y:S02]  /*5ce0*/  @!P0 SYNCS.PHASECHK.TRANS64 P0, [R9+URZ], R4 ;  /* 0x00000004090085a7 */ /* 0x000e64000800007f */
[----:B-1----:R-:W-:Y:S05]  /*5cf0*/  @!P0 BRA `(.L_x_116) ;  /* 0xfffffffc00f08947 */ /* 0x002fea000383ffff */
[----:B------:R-:W-:Y:S05]  /*5d00*/  BRA `(.L_x_130) ;  /* 0xfffffff800c07947 */ /* 0x000fea000383ffff */
.L_x_117:
[----:B0-----:R0:W1:Y:S02]  /*5d10*/  SYNCS.PHASECHK.TRANS64.TRYWAIT P0, [R8+URZ], R5 ;  /* 0x00000005080075a7 */ /* 0x001064000800017f */
[----:B-1----:R-:W-:Y:S05]  /*5d20*/  @!P0 NANOSLEEP.SYNCS 0x989680 ;  /* 0x009896800000895d */ /* 0x002fea0003900000 */
[----:B------:R-:W1:Y:S02]  /*5d30*/  @!P0 SYNCS.PHASECHK.TRANS64 P0, [R8+URZ], R5 ;  /* 0x00000005080085a7 */ /* 0x000e64000800007f */
[----:B-1----:R-:W-:Y:S05]  /*5d40*/  @!P0 BRA `(.L_x_117) ;  /* 0xfffffffc00f08947 */ /* 0x002fea000383ffff */
[----:B------:R-:W-:Y:S05]  /*5d50*/  BRA `(.L_x_131) ;  /* 0xfffffff800d07947 */ /* 0x000fea000383ffff */
.L_x_118:
[----:B0-----:R0:W1:Y:S02]  /*5d60*/  SYNCS.PHASECHK.TRANS64.TRYWAIT P0, [R9+URZ], R4 ;  /* 0x00000004090075a7 */ /* 0x001064000800017f */
[----:B-1----:R-:W-:Y:S05]  /*5d70*/  @!P0 NANOSLEEP.SYNCS 0x989680 ;  /* 0x009896800000895d */ /* 0x002fea0003900000 */
[----:B------:R-:W1:Y:S02]  /*5d80*/  @!P0 SYNCS.PHASECHK.TRANS64 P0, [R9+URZ], R4 ;  /* 0x00000004090085a7 */ /* 0x000e64000800007f */
[----:B-1----:R-:W-:Y:S05]  /*5d90*/  @!P0 BRA `(.L_x_118) ;  /* 0xfffffffc00f08947 */ /* 0x002fea000383ffff */
[----:B------:R-:W-:Y:S05]  /*5da0*/  BRA `(.L_x_132) ;  /* 0xfffffff800e07947 */ /* 0x000fea000383ffff */
.L_x_119:
[----:B0-----:R0:W1:Y:S02]  /*5db0*/  SYNCS.PHASECHK.TRANS64.TRYWAIT P0, [R6+URZ], R5 ;  /* 0x00000005060075a7 */ /* 0x001064000800017f */
[----:B-1----:R-:W-:Y:S05]  /*5dc0*/  @!P0 NANOSLEEP.SYNCS 0x989680 ;  /* 0x009896800000895d */ /* 0x002fea0003900000 */
[----:B------:R-:W1:Y:S02]  /*5dd0*/  @!P0 SYNCS.PHASECHK.TRANS64 P0, [R6+URZ], R5 ;  /* 0x00000005060085a7 */ /* 0x000e64000800007f */
[----:B-1----:R-:W-:Y:S05]  /*5de0*/  @!P0 BRA `(.L_x_119) ;  /* 0xfffffffc00f08947 */ /* 0x002fea000383ffff */
[----:B------:R-:W-:Y:S05]  /*5df0*/  BRA `(.L_x_133) ;  /* 0xfffffff800e87947 */ /* 0x000fea000383ffff */
.L_x_134:
[----:B------:R-:W-:-:S00]  /*5e00*/  BRA `(.L_x_134) ;  /* 0xfffffffc00fc7947 */ /* 0x000fc0000383ffff */
[----:B------:R-:W-:-:S00]  /*5e10*/  NOP ;  /* 0x0000000000007918 */ /* 0x000fc00000000000 */
        /* <DEDUP_REMOVED lines=14> */
.L_x_135:


//--------------------- .nv.global.init           --------------------------
	.section	.nv.global.init,"aw",@progbits
.nv.global.init:
	.type		$str$22,@object
	.size		$str$22,($str$23 - $str$22)
$str$22:
        /*0000*/ 	.byte	0x6b, 0x5f, 0x74, 0x69, 0x6c, 0x65, 0x5f, 0x63, 0x6f, 0x75, 0x6e, 0x74, 0x20, 0x3e, 0x3d, 0x20
        /*0010*/ 	.byte	0x31, 0x00
	.type		$str$23,@object
	.size		$str$23,(__unnamed_1 - $str$23)
$str$23:
        /*0012*/ 	.byte	0x2f, 0x74, 0x6d, 0x70, 0x2f, 0x63, 0x75, 0x74, 0x6c, 0x61, 0x73, 0x73, 0x5f, 0x73, 0x77, 0x65
        /*0022*/ 	.byte	0x65, 0x70, 0x5f, 0x73, 0x72, 0x63, 0x2f, 0x69, 0x6e, 0x63, 0x6c, 0x75, 0x64, 0x65, 0x2f, 0x63
        /*0032*/ 	.byte	0x75, 0x74, 0x6c, 0x61, 0x73, 0x73, 0x2f, 0x67, 0x65, 0x6d, 0x6d, 0x2f, 0x63, 0x6f, 0x6c, 0x6c
        /*0042*/ 	.byte	0x65, 0x63, 0x74, 0x69, 0x76, 0x65, 0x2f, 0x73, 0x6d, 0x39, 0x30, 0x5f, 0x6d, 0x6d, 0x61, 0x5f
        /*0052*/ 	.byte	0x74, 0x6d, 0x61, 0x5f, 0x67, 0x6d, 0x6d, 0x61, 0x5f, 0x73, 0x73, 0x5f, 0x77, 0x61, 0x72, 0x70
        /*0062*/ 	.byte	0x73, 0x70, 0x65, 0x63, 0x69, 0x61, 0x6c, 0x69, 0x7a, 0x65, 0x64, 0x2e, 0x68, 0x70, 0x70, 0x00
	.type		__unnamed_1,@object
	.size		__unnamed_1,(.L_0 - __unnamed_1)
__unnamed_1:
        /*0072*/ 	.byte	0x76, 0x6f, 0x69, 0x64, 0x20, 0x63, 0x75, 0x74, 0x6c, 0x61, 0x73, 0x73, 0x3a, 0x3a, 0x67, 0x65
        /* <DEDUP_REMOVED lines=179> */
        /*0bb2*/ 	.byte	0x74, 0x65, 0x3a, 0x3a, 0x69, 0x64, 0x65, 0x6e, 0x74, 0x69, 0x74, 0x79, 0x5d, 0x00
.L_0:


//--------------------- .nv.shared._ZN7cutlass13device_kernelINS_4gemm6kernel13GemmUniversalIN4cute5tupleIJiiiiEEENS1_10collective13CollectiveMmaINS1_34MainloopSm90TmaGmmaWarpSpecializedILi5ENS5_IJNS4_1CILi1EEESB_SB_EEENS1_32KernelTmaWarpSpecializedPingpongEEENS5_IJNSA_ILi64EEESF_SF_EEENS_10bfloat16_tENS5_IJlSB_lEEESH_SI_NS4_8TiledMMAINS4_8MMA_AtomIJNS4_4SM904GMMA27MMA_64x64x16_F32BF16BF16_SSILNSM_5MajorE0ELSO_0ELNSM_7ScaleInE1ELSP_1EEEEEENS4_6LayoutISC_NS5_IJNSA_ILi0EEEST_ST_EEEEENS5_IJNS4_10UnderscoreESW_SW_EEEEENS4_13SM90_TMA_LOADENS4_14ComposedLayoutINS4_7SwizzleILi3ELi4ELi3EEENS4_18smem_ptr_flag_bitsILi16EEENSS_INS5_IJNSA_ILi8EEESF_EEENS5_IJSF_SB_EEEEEEEvNS4_8identityESZ_S19_vS1A_EENS_8epilogue10collective6detail29Sm90TmaWarpSpecializedAdapterINS1D_15DefaultEpilogueISH_SI_SI_NS1C_6thread17LinearCombinationISH_Li1EffLNS1H_9ScaleType4KindE0ELNS_15FloatRoundStyleE2ESH_EENS1_15EpilogueDefaultEEEEEvvEEEEvNT_6ParamsE --------------------------
	.section	.nv.shared._ZN7cutlass13device_kernelINS_4gemm6kernel13GemmUniversalIN4cute5tupleIJiiiiEEENS1_10collective13CollectiveMmaINS1_34MainloopSm90TmaGmmaWarpSpecializedILi5ENS5_IJNS4_1CILi1EEESB_SB_EEENS1_32KernelTmaWarpSpecializedPingpongEEENS5_IJNSA_ILi64EEESF_SF_EEENS_10bfloat16_tENS5_IJlSB_lEEESH_SI_NS4_8TiledMMAINS4_8MMA_AtomIJNS4_4SM904GMMA27MMA_64x64x16_F32BF16BF16_SSILNSM_5MajorE0ELSO_0ELNSM_7ScaleInE1ELSP_1EEEEEENS4_6LayoutISC_NS5_IJNSA_ILi0EEEST_ST_EEEEENS5_IJNS4_10UnderscoreESW_SW_EEEEENS4_13SM90_TMA_LOADENS4_14ComposedLayoutINS4_7SwizzleILi3ELi4ELi3EEENS4_18smem_ptr_flag_bitsILi16EEENSS_INS5_IJNSA_ILi8EEESF_EEENS5_IJSF_SB_EEEEEEEvNS4_8identityESZ_S19_vS1A_EENS_8epilogue10collective6detail29Sm90TmaWarpSpecializedAdapterINS1D_15DefaultEpilogueISH_SI_SI_NS1C_6thread17LinearCombinationISH_Li1EffLNS1H_9ScaleType4KindE0ELNS_15FloatRoundStyleE2ESH_EENS1_15EpilogueDefaultEEEEEvvEEEEvNT_6ParamsE,"aw",@nobits
	.sectionflags	@""
	.align	16
	.zero		1024


//--------------------- .nv.shared.reserved.0     --------------------------
	.section	.nv.shared.reserved.0,"aw",@nobits
	.weak		__nv_reservedSMEM_offset_0_alias
	.size		__nv_reservedSMEM_offset_0_alias, 0, 0
	.other		__nv_reservedSMEM_offset_0_alias,@"STO_CUDA_RESERVED_SHARED STV_DEFAULT"
__nv_reservedSMEM_offset_0_alias:
	.zero		0


//--------------------- .nv.global                --------------------------
	.section	.nv.global,"aw",@nobits
.nv.global:
	.type		_ZN40_INTERNAL_89ea1727_4_k_cu_db2d1253_231914cute1_E,@object
	.size		_ZN40_INTERNAL_89ea1727_4_k_cu_db2d1253_231914cute1_E,(_ZN40_INTERNAL_89ea1727_4_k_cu_db2d1253_231914cuda3std3__45__cpo6cbeginE - _ZN40_INTERNAL_89ea1727_4_k_cu_db2d1253_231914cute1_E)
_ZN40_INTERNAL_89ea1727_4_k_cu_db2d1253_231914cute1_E:
	.zero		1
	.type		_ZN40_INTERNAL_89ea1727_4_k_cu_db2d1253_231914cuda3std3__45__cpo6cbeginE,@object
	.size		_ZN40_INTERNAL_89ea1727_4_k_cu_db2d1253_231914cuda3std3__45__cpo6cbeginE,(_ZN40_INTERNAL_89ea1727_4_k_cu_db2d1253_231914cuda3std3__48in_placeE - _ZN40_INTERNAL_89ea1727_4_k_cu_db2d1253_231914cuda3std3__45__cpo6cbeginE)
_ZN40_INTERNAL_89ea1727_4_k_cu_db2d1253_231914cuda3std3__45__cpo6cbeginE:
	.zero		1
	.type		_ZN40_INTERNAL_89ea1727_4_k_cu_db2d1253_231914cuda3std3__48in_placeE,@object
	.size		_ZN40_INTERNAL_89ea1727_4_k_cu_db2d1253_231914cuda3std3__48in_placeE,(_ZN40_INTERNAL_89ea1727_4_k_cu_db2d1253_231914cuda3std6ranges3__45__cpo9iter_moveE - _ZN40_INTERNAL_89ea1727_4_k_cu_db2d1253_231914cuda3std3__48in_placeE)
_ZN40_INTERNAL_89ea1727_4_k_cu_db2d1253_231914cuda3std3__48in_placeE:
	.zero		1
	.type		_ZN40_INTERNAL_89ea1727_4_k_cu_db2d1253_231914cuda3std6ranges3__45__cpo9iter_moveE,@object
	.size		_ZN40_INTERNAL_89ea1727_4_k_cu_db2d1253_231914cuda3std6ranges3__45__cpo9iter_moveE,(_ZN40_INTERNAL_89ea1727_4_k_cu_db2d1253_231914cuda3std3__45__cpo5beginE - _ZN40_INTERNAL_89ea1727_4_k_cu_db2d1253_231914cuda3std6ranges3__45__cpo9iter_moveE)
_ZN40_INTERNAL_89ea1727_4_k_cu_db2d1253_231914cuda3std6ranges3__45__cpo9iter_moveE:
	.zero		1
	.type		_ZN40_INTERNAL_89ea1727_4_k_cu_db2d1253_231914cuda3std3__45__cpo5beginE,@object
	.size		_ZN40_INTERNAL_89ea1727_4_k_cu_db2d1253_231914cuda3std3__45__cpo5beginE,(_ZN40_INTERNAL_89ea1727_4_k_cu_db2d1253_231914cuda3std3__442_GLOBAL__N__89ea1727_4_k_cu_db2d1253_231916ignoreE - _ZN40_INTERNAL_89ea1727_4_k_cu_db2d1253_231914cuda3std3__45__cpo5beginE)
_ZN40_INTERNAL_89ea1727_4_k_cu_db2d1253_231914cuda3std3__45__cpo5beginE:
	.zero		1
	.type		_ZN40_INTERNAL_89ea1727_4_k_cu_db2d1253_231914cuda3std3__442_GLOBAL__N__89ea1727_4_k_cu_db2d1253_231916ignoreE,@object
	.size		_ZN40_INTERNAL_89ea1727_4_k_cu_db2d1253_231914cuda3std3__442_GLOBAL__N__89ea1727_4_k_cu_db2d1253_231916ignoreE,(_ZN40_INTERNAL_89ea1727_4_k_cu_db2d1253_231914cute7productE - _ZN40_INTERNAL_89ea1727_4_k_cu_db2d1253_231914cuda3std3__442_GLOBAL__N__89ea1727_4_k_cu_db2d1253_231916ignoreE)
_ZN40_INTERNAL_89ea1727_4_k_cu_db2d1253_231914cuda3std3__442_GLOBAL__N__89ea1727_4_k_cu_db2d1253_231916ignoreE:
	.zero		1
	.type		_ZN40_INTERNAL_89ea1727_4_k_cu_db2d1253_231914cute7productE,@object
	.size		_ZN40_INTERNAL_89ea1727_4_k_cu_db2d1253_231914cute7productE,(_ZN40_INTERNAL_89ea1727_4_k_cu_db2d1253_231914cuda3std3__45__cpo3endE - _ZN40_INTERNAL_89ea1727_4_k_cu_db2d1253_231914cute7productE)
_ZN40_INTERNAL_89ea1727_4_k_cu_db2d1253_231914cute7productE:
	.zero		1
	.type		_ZN40_INTERNAL_89ea1727_4_k_cu_db2d1253_231914cuda3std3__45__cpo3endE,@object
	.size		_ZN40_INTERNAL_89ea1727_4_k_cu_db2d1253_231914cuda3std3__45__cpo3endE,(_ZN40_INTERNAL_89ea1727_4_k_cu_db2d1253_231914cuda3std3__419piecewise_constructE - _ZN40_INTERNAL_89ea1727_4_k_cu_db2d1253_231914cuda3std3__45__cpo3endE)
_ZN40_INTERNAL_89ea1727_4_k_cu_db2d1253_231914cuda3std3__45__cpo3endE:
	.zero		1
	.type		_ZN40_INTERNAL_89ea1727_4_k_cu_db2d1253_231914cuda3std3__419piecewise_constructE,@object
	.size		_ZN40_INTERNAL_89ea1727_4_k_cu_db2d1253_231914cuda3std3__419piecewise_constructE,(_ZN40_INTERNAL_89ea1727_4_k_cu_db2d1253_231914cuda3std3__45__cpo4cendE - _ZN40_INTERNAL_89ea1727_4_k_cu_db2d1253_231914cuda3std3__419piecewise_constructE)
_ZN40_INTERNAL_89ea1727_4_k_cu_db2d1253_231914cuda3std3__419piecewise_constructE:
	.zero		1
	.type		_ZN40_INTERNAL_89ea1727_4_k_cu_db2d1253_231914cuda3std3__45__cpo4cendE,@object
	.size		_ZN40_INTERNAL_89ea1727_4_k_cu_db2d1253_231914cuda3std3__45__cpo4cendE,(_ZN40_INTERNAL_89ea1727_4_k_cu_db2d1253_231914cuda3std6ranges3__45__cpo4swapE - _ZN40_INTERNAL_89ea1727_4_k_cu_db2d1253_231914cuda3std3__45__cpo4cendE)
_ZN40_INTERNAL_89ea1727_4_k_cu_db2d1253_231914cuda3std3__45__cpo4cendE:
	.zero		1
	.type		_ZN40_INTERNAL_89ea1727_4_k_cu_db2d1253_231914cuda3std6ranges3__45__cpo4swapE,@object
	.size		_ZN40_INTERNAL_89ea1727_4_k_cu_db2d1253_231914cuda3std6ranges3__45__cpo4swapE,(.L_8 - _ZN40_INTERNAL_89ea1727_4_k_cu_db2d1253_231914cuda3std6ranges3__45__cpo4swapE)
_ZN40_INTERNAL_89ea1727_4_k_cu_db2d1253_231914cuda3std6ranges3__45__cpo4swapE:
	.zero		1
.L_8:


//--------------------- .nv.constant0._ZN7cutlass13device_kernelINS_4gemm6kernel13GemmUniversalIN4cute5tupleIJiiiiEEENS1_10collective13CollectiveMmaINS1_34MainloopSm90TmaGmmaWarpSpecializedILi5ENS5_IJNS4_1CILi1EEESB_SB_EEENS1_32KernelTmaWarpSpecializedPingpongEEENS5_IJNSA_ILi64EEESF_SF_EEENS_10bfloat16_tENS5_IJlSB_lEEESH_SI_NS4_8TiledMMAINS4_8MMA_AtomIJNS4_4SM904GMMA27MMA_64x64x16_F32BF16BF16_SSILNSM_5MajorE0ELSO_0ELNSM_7ScaleInE1ELSP_1EEEEEENS4_6LayoutISC_NS5_IJNSA_ILi0EEEST_ST_EEEEENS5_IJNS4_10UnderscoreESW_SW_EEEEENS4_13SM90_TMA_LOADENS4_14ComposedLayoutINS4_7SwizzleILi3ELi4ELi3EEENS4_18smem_ptr_flag_bitsILi16EEENSS_INS5_IJNSA_ILi8EEESF_EEENS5_IJSF_SB_EEEEEEEvNS4_8identityESZ_S19_vS1A_EENS_8epilogue10collective6detail29Sm90TmaWarpSpecializedAdapterINS1D_15DefaultEpilogueISH_SI_SI_NS1C_6thread17LinearCombinationISH_Li1EffLNS1H_9ScaleType4KindE0ELNS_15FloatRoundStyleE2ESH_EENS1_15EpilogueDefaultEEEEEvvEEEEvNT_6ParamsE --------------------------
	.section	.nv.constant0._ZN7cutlass13device_kernelINS_4gemm6kernel13GemmUniversalIN4cute5tupleIJiiiiEEENS1_10collective13CollectiveMmaINS1_34MainloopSm90TmaGmmaWarpSpecializedILi5ENS5_IJNS4_1CILi1EEESB_SB_EEENS1_32KernelTmaWarpSpecializedPingpongEEENS5_IJNSA_ILi64EEESF_SF_EEENS_10bfloat16_tENS5_IJlSB_lEEESH_SI_NS4_8TiledMMAINS4_8MMA_AtomIJNS4_4SM904GMMA27MMA_64x64x16_F32BF16BF16_SSILNSM_5MajorE0ELSO_0ELNSM_7ScaleInE1ELSP_1EEEEEENS4_6LayoutISC_NS5_IJNSA_ILi0EEEST_ST_EEEEENS5_IJNS4_10UnderscoreESW_SW_EEEEENS4_13SM90_TMA_LOADENS4_14ComposedLayoutINS4_7SwizzleILi3ELi4ELi3EEENS4_18smem_ptr_flag_bitsILi16EEENSS_INS5_IJNSA_ILi8EEESF_EEENS5_IJSF_SB_EEEEEEEvNS4_8identityESZ_S19_vS1A_EENS_8epilogue10collective6detail29Sm90TmaWarpSpecializedAdapterINS1D_15DefaultEpilogueISH_SI_SI_NS1C_6thread17LinearCombinationISH_Li1EffLNS1H_9ScaleType4KindE0ELNS_15FloatRoundStyleE2ESH_EENS1_15EpilogueDefaultEEEEEvvEEEEvNT_6ParamsE,"a",@progbits
	.sectionflags	@""
	.align	4
.nv.constant0._ZN7cutlass13device_kernelINS_4gemm6kernel13GemmUniversalIN4cute5tupleIJiiiiEEENS1_10collective13CollectiveMmaINS1_34MainloopSm90TmaGmmaWarpSpecializedILi5ENS5_IJNS4_1CILi1EEESB_SB_EEENS1_32KernelTmaWarpSpecializedPingpongEEENS5_IJNSA_ILi64EEESF_SF_EEENS_10bfloat16_tENS5_IJlSB_lEEESH_SI_NS4_8TiledMMAINS4_8MMA_AtomIJNS4_4SM904GMMA27MMA_64x64x16_F32BF16BF16_SSILNSM_5MajorE0ELSO_0ELNSM_7ScaleInE1ELSP_1EEEEEENS4_6LayoutISC_NS5_IJNSA_ILi0EEEST_ST_EEEEENS5_IJNS4_10UnderscoreESW_SW_EEEEENS4_13SM90_TMA_LOADENS4_14ComposedLayoutINS4_7SwizzleILi3ELi4ELi3EEENS4_18smem_ptr_flag_bitsILi16EEENSS_INS5_IJNSA_ILi8EEESF_EEENS5_IJSF_SB_EEEEEEEvNS4_8identityESZ_S19_vS1A_EENS_8epilogue10collective6detail29Sm90TmaWarpSpecializedAdapterINS1D_15DefaultEpilogueISH_SI_SI_NS1C_6thread17LinearCombinationISH_Li1EffLNS1H_9ScaleType4KindE0ELNS_15FloatRoundStyleE2ESH_EENS1_15EpilogueDefaultEEEEEvvEEEEvNT_6ParamsE:
	.zero		1664


//--------------------- SYMBOLS --------------------------

	.type		.nv.reservedSmem.offset0,@object
	.size		.nv.reservedSmem.offset0,0x4
	.type		__assertfail,@function
